//
// Generated by NVIDIA NVVM Compiler
//
// Compiler Build ID: CL-36424714
// Cuda compilation tools, release 13.0, V13.0.88
// Based on NVVM 20.0.0
//

.version 9.0
.target sm_100
.address_size 64

	// .globl	_Z6Conv2DPfS_S_iii

.visible .entry _Z6Conv2DPfS_S_iii(
	.param .u64 .ptr .align 1 _Z6Conv2DPfS_S_iii_param_0,
	.param .u64 .ptr .align 1 _Z6Conv2DPfS_S_iii_param_1,
	.param .u64 .ptr .align 1 _Z6Conv2DPfS_S_iii_param_2,
	.param .u32 _Z6Conv2DPfS_S_iii_param_3,
	.param .u32 _Z6Conv2DPfS_S_iii_param_4,
	.param .u32 _Z6Conv2DPfS_S_iii_param_5
)
{
	.reg .pred 	%p<10>;
	.reg .b32 	%r<51>;
	.reg .b32 	%f<98>;
	.reg .b64 	%rd<25>;

	ld.param.u64 	%rd4, [_Z6Conv2DPfS_S_iii_param_0];
	ld.param.u64 	%rd5, [_Z6Conv2DPfS_S_iii_param_1];
	ld.param.u64 	%rd6, [_Z6Conv2DPfS_S_iii_param_2];
	ld.param.u32 	%r25, [_Z6Conv2DPfS_S_iii_param_3];
	ld.param.u32 	%r26, [_Z6Conv2DPfS_S_iii_param_4];
	ld.param.u32 	%r27, [_Z6Conv2DPfS_S_iii_param_5];
	cvta.to.global.u64 	%rd1, %rd5;
	cvta.to.global.u64 	%rd2, %rd4;
	cvta.to.global.u64 	%rd7, %rd6;
	mov.u32 	%r1, %tid.x;
	mov.u32 	%r2, %tid.y;
	mov.u32 	%r3, %ctaid.x;
	mad.lo.s32 	%r28, %r27, %r3, %r1;
	mad.lo.s32 	%r29, %r28, %r27, %r2;
	mul.wide.s32 	%rd8, %r29, 4;
	add.s64 	%rd3, %rd7, %rd8;
	mov.b32 	%r30, 0;
	st.global.u32 	[%rd3], %r30;
	setp.lt.s32 	%p1, %r26, 1;
	mov.f32 	%f97, 0f80000000;
	@%p1 bra 	$L__BB0_15;
	mul.lo.s32 	%r4, %r26, %r3;
	and.b32  	%r5, %r26, 7;
	and.b32  	%r6, %r26, 3;
	and.b32  	%r7, %r26, 2147483640;
	and.b32  	%r8, %r26, 1;
	neg.s32 	%r9, %r7;
	mov.b32 	%r44, 0;
	mov.f32 	%f96, 0f00000000;
$L__BB0_2:
	setp.lt.u32 	%p2, %r26, 8;
	add.s32 	%r33, %r44, %r1;
	mad.lo.s32 	%r11, %r33, %r25, %r2;
	add.s32 	%r34, %r44, %r4;
	mul.lo.s32 	%r12, %r34, %r26;
	mov.b32 	%r49, 0;
	@%p2 bra 	$L__BB0_5;
	mov.u32 	%r45, %r12;
	mov.u32 	%r46, %r11;
	mov.u32 	%r47, %r9;
$L__BB0_4:
	.pragma "nounroll";
	mul.wide.s32 	%rd9, %r46, 4;
	add.s64 	%rd10, %rd2, %rd9;
	mul.wide.s32 	%rd11, %r45, 4;
	add.s64 	%rd12, %rd1, %rd11;
	ld.global.f32 	%f24, [%rd10];
	ld.global.f32 	%f25, [%rd12];
	fma.rn.f32 	%f26, %f24, %f25, %f96;
	st.global.f32 	[%rd3], %f26;
	ld.global.f32 	%f27, [%rd10+4];
	ld.global.f32 	%f28, [%rd12+4];
	fma.rn.f32 	%f29, %f27, %f28, %f26;
	st.global.f32 	[%rd3], %f29;
	ld.global.f32 	%f30, [%rd10+8];
	ld.global.f32 	%f31, [%rd12+8];
	fma.rn.f32 	%f32, %f30, %f31, %f29;
	st.global.f32 	[%rd3], %f32;
	ld.global.f32 	%f33, [%rd10+12];
	ld.global.f32 	%f34, [%rd12+12];
	fma.rn.f32 	%f35, %f33, %f34, %f32;
	st.global.f32 	[%rd3], %f35;
	ld.global.f32 	%f36, [%rd10+16];
	ld.global.f32 	%f37, [%rd12+16];
	fma.rn.f32 	%f38, %f36, %f37, %f35;
	st.global.f32 	[%rd3], %f38;
	ld.global.f32 	%f39, [%rd10+20];
	ld.global.f32 	%f40, [%rd12+20];
	fma.rn.f32 	%f41, %f39, %f40, %f38;
	st.global.f32 	[%rd3], %f41;
	ld.global.f32 	%f42, [%rd10+24];
	ld.global.f32 	%f43, [%rd12+24];
	fma.rn.f32 	%f44, %f42, %f43, %f41;
	st.global.f32 	[%rd3], %f44;
	ld.global.f32 	%f45, [%rd10+28];
	ld.global.f32 	%f46, [%rd12+28];
	fma.rn.f32 	%f96, %f45, %f46, %f44;
	st.global.f32 	[%rd3], %f96;
	add.s32 	%r47, %r47, 8;
	add.s32 	%r46, %r46, 8;
	add.s32 	%r45, %r45, 8;
	setp.ne.s32 	%p3, %r47, 0;
	mov.u32 	%r49, %r7;
	@%p3 bra 	$L__BB0_4;
$L__BB0_5:
	setp.eq.s32 	%p4, %r5, 0;
	@%p4 bra 	$L__BB0_13;
	add.s32 	%r35, %r5, -1;
	setp.lt.u32 	%p5, %r35, 3;
	@%p5 bra 	$L__BB0_8;
	add.s32 	%r36, %r11, %r49;
	mul.wide.s32 	%rd13, %r36, 4;
	add.s64 	%rd14, %rd2, %rd13;
	ld.global.f32 	%f48, [%rd14];
	add.s32 	%r37, %r49, %r12;
	mul.wide.s32 	%rd15, %r37, 4;
	add.s64 	%rd16, %rd1, %rd15;
	ld.global.f32 	%f49, [%rd16];
	fma.rn.f32 	%f50, %f48, %f49, %f96;
	st.global.f32 	[%rd3], %f50;
	ld.global.f32 	%f51, [%rd14+4];
	ld.global.f32 	%f52, [%rd16+4];
	fma.rn.f32 	%f53, %f51, %f52, %f50;
	st.global.f32 	[%rd3], %f53;
	ld.global.f32 	%f54, [%rd14+8];
	ld.global.f32 	%f55, [%rd16+8];
	fma.rn.f32 	%f56, %f54, %f55, %f53;
	st.global.f32 	[%rd3], %f56;
	ld.global.f32 	%f57, [%rd14+12];
	ld.global.f32 	%f58, [%rd16+12];
	fma.rn.f32 	%f96, %f57, %f58, %f56;
	st.global.f32 	[%rd3], %f96;
	add.s32 	%r49, %r49, 4;
$L__BB0_8:
	setp.eq.s32 	%p6, %r6, 0;
	@%p6 bra 	$L__BB0_13;
	setp.eq.s32 	%p7, %r6, 1;
	@%p7 bra 	$L__BB0_11;
	add.s32 	%r38, %r11, %r49;
	mul.wide.s32 	%rd17, %r38, 4;
	add.s64 	%rd18, %rd2, %rd17;
	ld.global.f32 	%f60, [%rd18];
	add.s32 	%r39, %r49, %r12;
	mul.wide.s32 	%rd19, %r39, 4;
	add.s64 	%rd20, %rd1, %rd19;
	ld.global.f32 	%f61, [%rd20];
	fma.rn.f32 	%f62, %f60, %f61, %f96;
	st.global.f32 	[%rd3], %f62;
	ld.global.f32 	%f63, [%rd18+4];
	ld.global.f32 	%f64, [%rd20+4];
	fma.rn.f32 	%f96, %f63, %f64, %f62;
	st.global.f32 	[%rd3], %f96;
	add.s32 	%r49, %r49, 2;
$L__BB0_11:
	setp.eq.s32 	%p8, %r8, 0;
	@%p8 bra 	$L__BB0_13;
	add.s32 	%r40, %r11, %r49;
	mul.wide.s32 	%rd21, %r40, 4;
	add.s64 	%rd22, %rd2, %rd21;
	ld.global.f32 	%f65, [%rd22];
	add.s32 	%r41, %r49, %r12;
	mul.wide.s32 	%rd23, %r41, 4;
	add.s64 	%rd24, %rd1, %rd23;
	ld.global.f32 	%f66, [%rd24];
	fma.rn.f32 	%f96, %f65, %f66, %f96;
	st.global.f32 	[%rd3], %f96;
$L__BB0_13:
	add.s32 	%r44, %r44, 1;
	setp.ne.s32 	%p9, %r44, %r26;
	@%p9 bra 	$L__BB0_2;
	mul.f32 	%f97, %f96, 0fC0000000;
$L__BB0_15:
	fma.rn.f32 	%f67, %f97, 0f3BBB989D, 0f3F000000;
	cvt.sat.f32.f32 	%f68, %f67;
	mov.f32 	%f69, 0f4B400001;
	mov.f32 	%f70, 0f437C0000;
	fma.rm.f32 	%f71, %f68, %f70, %f69;
	add.f32 	%f72, %f71, 0fCB40007F;
	neg.f32 	%f73, %f72;
	fma.rn.f32 	%f74, %f97, 0f3FB8AA3B, %f73;
	fma.rn.f32 	%f75, %f97, 0f32A57060, %f74;
	mov.b32 	%r42, %f71;
	shl.b32 	%r43, %r42, 23;
	mov.b32 	%f76, %r43;
	ex2.approx.ftz.f32 	%f77, %f75;
	mul.f32 	%f78, %f77, %f76;
	mov.f32 	%f79, 0f3F800000;
	sub.f32 	%f80, %f79, %f78;
	add.f32 	%f81, %f78, 0f3F800000;
	div.rn.f32 	%f82, %f80, %f81;
	st.global.f32 	[%rd3], %f82;
	ret;

}
	// .globl	_Z7PaddingPfS_ii
.visible .entry _Z7PaddingPfS_ii(
	.param .u64 .ptr .align 1 _Z7PaddingPfS_ii_param_0,
	.param .u64 .ptr .align 1 _Z7PaddingPfS_ii_param_1,
	.param .u32 _Z7PaddingPfS_ii_param_2,
	.param .u32 _Z7PaddingPfS_ii_param_3
)
{
	.reg .b32 	%r<9>;
	.reg .b32 	%f<2>;
	.reg .b64 	%rd<9>;

	ld.param.u64 	%rd1, [_Z7PaddingPfS_ii_param_0];
	ld.param.u64 	%rd2, [_Z7PaddingPfS_ii_param_1];
	ld.param.u32 	%r1, [_Z7PaddingPfS_ii_param_2];
	ld.param.u32 	%r2, [_Z7PaddingPfS_ii_param_3];
	cvta.to.global.u64 	%rd3, %rd2;
	cvta.to.global.u64 	%rd4, %rd1;
	mov.u32 	%r3, %tid.x;
	mov.u32 	%r4, %tid.y;
	mad.lo.s32 	%r5, %r1, %r3, %r4;
	mul.wide.s32 	%rd5, %r5, 4;
	add.s64 	%rd6, %rd4, %rd5;
	ld.global.f32 	%f1, [%rd6];
	add.s32 	%r6, %r3, 2;
	mad.lo.s32 	%r7, %r2, %r6, %r4;
	add.s32 	%r8, %r7, 2;
	mul.wide.s32 	%rd7, %r8, 4;
	add.s64 	%rd8, %rd3, %rd7;
	st.global.f32 	[%rd8], %f1;
	ret;

}
	// .globl	_Z14AveragePoolingPfS_ii
.visible .entry _Z14AveragePoolingPfS_ii(
	.param .u64 .ptr .align 1 _Z14AveragePoolingPfS_ii_param_0,
	.param .u64 .ptr .align 1 _Z14AveragePoolingPfS_ii_param_1,
	.param .u32 _Z14AveragePoolingPfS_ii_param_2,
	.param .u32 _Z14AveragePoolingPfS_ii_param_3
)
{
	.reg .b32 	%r<14>;
	.reg .b32 	%f<9>;
	.reg .b64 	%rd<11>;

	ld.param.u64 	%rd1, [_Z14AveragePoolingPfS_ii_param_0];
	ld.param.u64 	%rd2, [_Z14AveragePoolingPfS_ii_param_1];
	ld.param.u32 	%r1, [_Z14AveragePoolingPfS_ii_param_2];
	ld.param.u32 	%r2, [_Z14AveragePoolingPfS_ii_param_3];
	cvta.to.global.u64 	%rd3, %rd2;
	cvta.to.global.u64 	%rd4, %rd1;
	mov.u32 	%r3, %tid.x;
	mov.u32 	%r4, %tid.y;
	mov.u32 	%r5, %ctaid.x;
	mul.lo.s32 	%r6, %r1, %r5;
	mul.lo.s32 	%r7, %r3, %r1;
	shl.b32 	%r8, %r7, 1;
	shl.b32 	%r9, %r4, 1;
	add.s32 	%r10, %r8, %r9;
	mad.lo.s32 	%r11, %r6, %r1, %r10;
	mul.wide.s32 	%rd5, %r11, 4;
	add.s64 	%rd6, %rd4, %rd5;
	ld.global.f32 	%f1, [%rd6];
	mul.wide.s32 	%rd7, %r1, 4;
	add.s64 	%rd8, %rd6, %rd7;
	ld.global.f32 	%f2, [%rd8];
	add.f32 	%f3, %f1, %f2;
	ld.global.f32 	%f4, [%rd6+4];
	add.f32 	%f5, %f3, %f4;
	ld.global.f32 	%f6, [%rd8+4];
	add.f32 	%f7, %f5, %f6;
	mul.f32 	%f8, %f7, 0f3E800000;
	mad.lo.s32 	%r12, %r2, %r5, %r3;
	mad.lo.s32 	%r13, %r12, %r2, %r4;
	mul.wide.s32 	%rd9, %r13, 4;
	add.s64 	%rd10, %rd3, %rd9;
	st.global.f32 	[%rd10], %f8;
	ret;

}
	// .globl	_Z5DenseiPfS_iii
.visible .entry _Z5DenseiPfS_iii(
	.param .u32 _Z5DenseiPfS_iii_param_0,
	.param .u64 .ptr .align 1 _Z5DenseiPfS_iii_param_1,
	.param .u64 .ptr .align 1 _Z5DenseiPfS_iii_param_2,
	.param .u32 _Z5DenseiPfS_iii_param_3,
	.param .u32 _Z5DenseiPfS_iii_param_4,
	.param .u32 _Z5DenseiPfS_iii_param_5
)
{


	ret;

}


// ===== COMPILED SASS (sm_100) =====

	.target	sm_100

	.elftype	@"ET_EXEC"


//--------------------- .note.nv.tkinfo           --------------------------
	.section	.note.nv.tkinfo,"",@"SHT_NOTE"
	.sectionflags	@"SHF_NOTE_NV_TKINFO"
	.tkinfo
        /*0018*/ 	.word	0x00000002
        /*0030*/ 	.string	""
        /*0030*/ 	.string	"ptxas"
        /*0030*/ 	.string	"Cuda compilation tools, release 13.0, V13.0.88"
        /*0030*/ 	.string	"Build cuda_13.0.r13.0/compiler.36424714_0"
        /*0030*/ 	.string	"-arch sm_100 -m 64 "



//--------------------- .note.nv.cuinfo           --------------------------
	.section	.note.nv.cuinfo,"",@"SHT_NOTE"
	.sectionflags	@"SHF_NOTE_NV_CUINFO"
        /*0018*/ 	.short	0x0002
        /*001a*/ 	.short	0x0064
        /*001c*/ 	.short	0x0082
	.zero		2


//--------------------- .nv.info                  --------------------------
	.section	.nv.info,"",@"SHT_CUDA_INFO"
	.align	4


	//----- nvinfo : EIATTR_REGCOUNT
	.align		4
        /*0000*/ 	.byte	0x04, 0x2f
        /*0002*/ 	.short	(.L_1 - .L_0)
	.align		4
.L_0:
        /*0004*/ 	.word	index@(_Z6Conv2DPfS_S_iii)
        /*0008*/ 	.word	0x0000001e


	//----- nvinfo : EIATTR_FRAME_SIZE
	.align		4
.L_1:
        /*000c*/ 	.byte	0x04, 0x11
        /*000e*/ 	.short	(.L_3 - .L_2)
	.align		4
.L_2:
        /*0010*/ 	.word	index@($__internal_0_$__cuda_sm3x_div_rn_noftz_f32_slowpath)
        /*0014*/ 	.word	0x00000000


	//----- nvinfo : EIATTR_FRAME_SIZE
	.align		4
.L_3:
        /*0018*/ 	.byte	0x04, 0x11
        /*001a*/ 	.short	(.L_5 - .L_4)
	.align		4
.L_4:
        /*001c*/ 	.word	index@(_Z6Conv2DPfS_S_iii)
        /*0020*/ 	.word	0x00000000


	//----- nvinfo : EIATTR_REGCOUNT
	.align		4
.L_5:
        /*0024*/ 	.byte	0x04, 0x2f
        /*0026*/ 	.short	(.L_7 - .L_6)
	.align		4
.L_6:
        /*0028*/ 	.word	index@(_Z7PaddingPfS_ii)
        /*002c*/ 	.word	0x0000000a


	//----- nvinfo : EIATTR_FRAME_SIZE
	.align		4
.L_7:
        /*0030*/ 	.byte	0x04, 0x11
        /*0032*/ 	.short	(.L_9 - .L_8)
	.align		4
.L_8:
        /*0034*/ 	.word	index@(_Z7PaddingPfS_ii)
        /*0038*/ 	.word	0x00000000


	//----- nvinfo : EIATTR_REGCOUNT
	.align		4
.L_9:
        /*003c*/ 	.byte	0x04, 0x2f
        /*003e*/ 	.short	(.L_11 - .L_10)
	.align		4
.L_10:
        /*0040*/ 	.word	index@(_Z14AveragePoolingPfS_ii)
        /*0044*/ 	.word	0x00000014


	//----- nvinfo : EIATTR_FRAME_SIZE
	.align		4
.L_11:
        /*0048*/ 	.byte	0x04, 0x11
        /*004a*/ 	.short	(.L_13 - .L_12)
	.align		4
.L_12:
        /*004c*/ 	.word	index@(_Z14AveragePoolingPfS_ii)
        /*0050*/ 	.word	0x00000000


	//----- nvinfo : EIATTR_REGCOUNT
	.align		4
.L_13:
        /*0054*/ 	.byte	0x04, 0x2f
        /*0056*/ 	.short	(.L_15 - .L_14)
	.align		4
.L_14:
        /*0058*/ 	.word	index@(_Z5DenseiPfS_iii)
        /*005c*/ 	.word	0x00000004


	//----- nvinfo : EIATTR_FRAME_SIZE
	.align		4
.L_15:
        /*0060*/ 	.byte	0x04, 0x11
        /*0062*/ 	.short	(.L_17 - .L_16)
	.align		4
.L_16:
        /*0064*/ 	.word	index@(_Z5DenseiPfS_iii)
        /*0068*/ 	.word	0x00000000


	//----- nvinfo : EIATTR_MIN_STACK_SIZE
	.align		4
.L_17:
        /*006c*/ 	.byte	0x04, 0x12
        /*006e*/ 	.short	(.L_19 - .L_18)
	.align		4
.L_18:
        /*0070*/ 	.word	index@(_Z5DenseiPfS_iii)
        /*0074*/ 	.word	0x00000000


	//----- nvinfo : EIATTR_MIN_STACK_SIZE
	.align		4
.L_19:
        /*0078*/ 	.byte	0x04, 0x12
        /*007a*/ 	.short	(.L_21 - .L_20)
	.align		4
.L_20:
        /*007c*/ 	.word	index@(_Z14AveragePoolingPfS_ii)
        /*0080*/ 	.word	0x00000000


	//----- nvinfo : EIATTR_MIN_STACK_SIZE
	.align		4
.L_21:
        /*0084*/ 	.byte	0x04, 0x12
        /*0086*/ 	.short	(.L_23 - .L_22)
	.align		4
.L_22:
        /*0088*/ 	.word	index@(_Z7PaddingPfS_ii)
        /*008c*/ 	.word	0x00000000


	//----- nvinfo : EIATTR_MIN_STACK_SIZE
	.align		4
.L_23:
        /*0090*/ 	.byte	0x04, 0x12
        /*0092*/ 	.short	(.L_25 - .L_24)
	.align		4
.L_24:
        /*0094*/ 	.word	index@(_Z6Conv2DPfS_S_iii)
        /*0098*/ 	.word	0x00000000
.L_25:


//--------------------- .nv.compat                --------------------------
	.section	.nv.compat,"",@"SHT_CUDA_COMPAT_INFO"
	.align	4
        /*0000*/ 	.byte	0x02, 0x09, 0x00, 0x00, 0x02, 0x02, 0x01, 0x00, 0x02, 0x05, 0x05, 0x00, 0x03, 0x07, 0x01, 0x01
        /*0010*/ 	.byte	0x02, 0x03, 0x00, 0x00, 0x02, 0x06, 0x01, 0x00, 0x04, 0x0b, 0x08, 0x00, 0x01, 0x00, 0x00, 0x00
        /*0020*/ 	.byte	0x00, 0x00, 0x00, 0x00


//--------------------- .nv.info._Z5DenseiPfS_iii --------------------------
	.section	.nv.info._Z5DenseiPfS_iii,"",@"SHT_CUDA_INFO"
	.sectionflags	@""
	.align	4


	//----- nvinfo : EIATTR_CUDA_API_VERSION
	.align		4
        /*0000*/ 	.byte	0x04, 0x37
        /*0002*/ 	.short	(.L_27 - .L_26)
.L_26:
        /*0004*/ 	.word	0x00000082


	//----- nvinfo : EIATTR_KPARAM_INFO
	.align		4
.L_27:
        /*0008*/ 	.byte	0x04, 0x17
        /*000a*/ 	.short	(.L_29 - .L_28)
.L_28:
        /*000c*/ 	.word	0x00000000
        /*0010*/ 	.short	0x0005
        /*0012*/ 	.short	0x0020
        /*0014*/ 	.byte	0x00, 0xf0, 0x11, 0x00


	//----- nvinfo : EIATTR_KPARAM_INFO
	.align		4
.L_29:
        /*0018*/ 	.byte	0x04, 0x17
        /*001a*/ 	.short	(.L_31 - .L_30)
.L_30:
        /*001c*/ 	.word	0x00000000
        /*0020*/ 	.short	0x0004
        /*0022*/ 	.short	0x001c
        /*0024*/ 	.byte	0x00, 0xf0, 0x11, 0x00


	//----- nvinfo : EIATTR_KPARAM_INFO
	.align		4
.L_31:
        /*0028*/ 	.byte	0x04, 0x17
        /*002a*/ 	.short	(.L_33 - .L_32)
.L_32:
        /*002c*/ 	.word	0x00000000
        /*0030*/ 	.short	0x0003
        /*0032*/ 	.short	0x0018
        /*0034*/ 	.byte	0x00, 0xf0, 0x11, 0x00


	//----- nvinfo : EIATTR_KPARAM_INFO
	.align		4
.L_33:
        /*0038*/ 	.byte	0x04, 0x17
        /*003a*/ 	.short	(.L_35 - .L_34)
.L_34:
        /*003c*/ 	.word	0x00000000
        /*0040*/ 	.short	0x0002
        /*0042*/ 	.short	0x0010
        /*0044*/ 	.byte	0x00, 0xf5, 0x21, 0x00


	//----- nvinfo : EIATTR_KPARAM_INFO
	.align		4
.L_35:
        /*0048*/ 	.byte	0x04, 0x17
        /*004a*/ 	.short	(.L_37 - .L_36)
.L_36:
        /*004c*/ 	.word	0x00000000
        /*0050*/ 	.short	0x0001
        /*0052*/ 	.short	0x0008
        /*0054*/ 	.byte	0x00, 0xf5, 0x21, 0x00


	//----- nvinfo : EIATTR_KPARAM_INFO
	.align		4
.L_37:
        /*0058*/ 	.byte	0x04, 0x17
        /*005a*/ 	.short	(.L_39 - .L_38)
.L_38:
        /*005c*/ 	.word	0x00000000
        /*0060*/ 	.short	0x0000
        /*0062*/ 	.short	0x0000
        /*0064*/ 	.byte	0x00, 0xf0, 0x11, 0x00


	//----- nvinfo : EIATTR_SPARSE_MMA_MASK
	.align		4
.L_39:
        /*0068*/ 	.byte	0x03, 0x50
        /*006a*/ 	.short	0x0000


	//----- nvinfo : EIATTR_MAXREG_COUNT
	.align		4
        /*006c*/ 	.byte	0x03, 0x1b
        /*006e*/ 	.short	0x00ff


	//----- nvinfo : EIATTR_MERCURY_ISA_VERSION
	.align		4
        /*0070*/ 	.byte	0x03, 0x5f
        /*0072*/ 	.short	0x0101


	//----- nvinfo : EIATTR_VRC_CTA_INIT_COUNT
	.align		4
        /*0074*/ 	.byte	0x02, 0x4a
	.zero		1
	.zero		1


	//----- nvinfo : EIATTR_EXIT_INSTR_OFFSETS
	.align		4
        /*0078*/ 	.byte	0x04, 0x1c
        /*007a*/ 	.short	(.L_41 - .L_40)


	//   ....[0]....
.L_40:
        /*007c*/ 	.word	0x00000010


	//----- nvinfo : EIATTR_CBANK_PARAM_SIZE
	.align		4
.L_41:
        /*0080*/ 	.byte	0x03, 0x19
        /*0082*/ 	.short	0x0024


	//----- nvinfo : EIATTR_PARAM_CBANK
	.align		4
        /*0084*/ 	.byte	0x04, 0x0a
        /*0086*/ 	.short	(.L_43 - .L_42)
	.align		4
.L_42:
        /*0088*/ 	.word	index@(.nv.constant0._Z5DenseiPfS_iii)
        /*008c*/ 	.short	0x0380
        /*008e*/ 	.short	0x0024


	//----- nvinfo : EIATTR_SW_WAR
	.align		4
.L_43:
        /*0090*/ 	.byte	0x04, 0x36
        /*0092*/ 	.short	(.L_45 - .L_44)
.L_44:
        /*0094*/ 	.word	0x00000008
.L_45:


//--------------------- .nv.info._Z14AveragePoolingPfS_ii --------------------------
	.section	.nv.info._Z14AveragePoolingPfS_ii,"",@"SHT_CUDA_INFO"
	.sectionflags	@""
	.align	4


	//----- nvinfo : EIATTR_CUDA_API_VERSION
	.align		4
        /*0000*/ 	.byte	0x04, 0x37
        /*0002*/ 	.short	(.L_47 - .L_46)
.L_46:
        /*0004*/ 	.word	0x00000082


	//----- nvinfo : EIATTR_KPARAM_INFO
	.align		4
.L_47:
        /*0008*/ 	.byte	0x04, 0x17
        /*000a*/ 	.short	(.L_49 - .L_48)
.L_48:
        /*000c*/ 	.word	0x00000000
        /*0010*/ 	.short	0x0003
        /*0012*/ 	.short	0x0014
        /*0014*/ 	.byte	0x00, 0xf0, 0x11, 0x00


	//----- nvinfo : EIATTR_KPARAM_INFO
	.align		4
.L_49:
        /*0018*/ 	.byte	0x04, 0x17
        /*001a*/ 	.short	(.L_51 - .L_50)
.L_50:
        /*001c*/ 	.word	0x00000000
        /*0020*/ 	.short	0x0002
        /*0022*/ 	.short	0x0010
        /*0024*/ 	.byte	0x00, 0xf0, 0x11, 0x00


	//----- nvinfo : EIATTR_KPARAM_INFO
	.align		4
.L_51:
        /*0028*/ 	.byte	0x04, 0x17
        /*002a*/ 	.short	(.L_53 - .L_52)
.L_52:
        /*002c*/ 	.word	0x00000000
        /*0030*/ 	.short	0x0001
        /*0032*/ 	.short	0x0008
        /*0034*/ 	.byte	0x00, 0xf5, 0x21, 0x00


	//----- nvinfo : EIATTR_KPARAM_INFO
	.align		4
.L_53:
        /*0038*/ 	.byte	0x04, 0x17
        /*003a*/ 	.short	(.L_55 - .L_54)
.L_54:
        /*003c*/ 	.word	0x00000000
        /*0040*/ 	.short	0x0000
        /*0042*/ 	.short	0x0000
        /*0044*/ 	.byte	0x00, 0xf5, 0x21, 0x00


	//----- nvinfo : EIATTR_SPARSE_MMA_MASK
	.align		4
.L_55:
        /*0048*/ 	.byte	0x03, 0x50
        /*004a*/ 	.short	0x0000


	//----- nvinfo : EIATTR_MAXREG_COUNT
	.align		4
        /*004c*/ 	.byte	0x03, 0x1b
        /*004e*/ 	.short	0x00ff


	//----- nvinfo : EIATTR_MERCURY_ISA_VERSION
	.align		4
        /*0050*/ 	.byte	0x03, 0x5f
        /*0052*/ 	.short	0x0101


	//----- nvinfo : EIATTR_VRC_CTA_INIT_COUNT
	.align		4
        /*0054*/ 	.byte	0x02, 0x4a
	.zero		1
	.zero		1


	//----- nvinfo : EIATTR_EXIT_INSTR_OFFSETS
	.align		4
        /*0058*/ 	.byte	0x04, 0x1c
        /*005a*/ 	.short	(.L_57 - .L_56)


	//   ....[0]....
.L_56:
        /*005c*/ 	.word	0x000001a0


	//----- nvinfo : EIATTR_CBANK_PARAM_SIZE
	.align		4
.L_57:
        /*0060*/ 	.byte	0x03, 0x19
        /*0062*/ 	.short	0x0018


	//----- nvinfo : EIATTR_PARAM_CBANK
	.align		4
        /*0064*/ 	.byte	0x04, 0x0a
        /*0066*/ 	.short	(.L_59 - .L_58)
	.align		4
.L_58:
        /*0068*/ 	.word	index@(.nv.constant0._Z14AveragePoolingPfS_ii)
        /*006c*/ 	.short	0x0380
        /*006e*/ 	.short	0x0018


	//----- nvinfo : EIATTR_SW_WAR
	.align		4
.L_59:
        /*0070*/ 	.byte	0x04, 0x36
        /*0072*/ 	.short	(.L_61 - .L_60)
.L_60:
        /*0074*/ 	.word	0x00000008
.L_61:


//--------------------- .nv.info._Z7PaddingPfS_ii --------------------------
	.section	.nv.info._Z7PaddingPfS_ii,"",@"SHT_CUDA_INFO"
	.sectionflags	@""
	.align	4


	//----- nvinfo : EIATTR_CUDA_API_VERSION
	.align		4
        /*0000*/ 	.byte	0x04, 0x37
        /*0002*/ 	.short	(.L_63 - .L_62)
.L_62:
        /*0004*/ 	.word	0x00000082


	//----- nvinfo : EIATTR_KPARAM_INFO
	.align		4
.L_63:
        /*0008*/ 	.byte	0x04, 0x17
        /*000a*/ 	.short	(.L_65 - .L_64)
.L_64:
        /*000c*/ 	.word	0x00000000
        /*0010*/ 	.short	0x0003
        /*0012*/ 	.short	0x0014
        /*0014*/ 	.byte	0x00, 0xf0, 0x11, 0x00


	//----- nvinfo : EIATTR_KPARAM_INFO
	.align		4
.L_65:
        /*0018*/ 	.byte	0x04, 0x17
        /*001a*/ 	.short	(.L_67 - .L_66)
.L_66:
        /*001c*/ 	.word	0x00000000
        /*0020*/ 	.short	0x0002
        /*0022*/ 	.short	0x0010
        /*0024*/ 	.byte	0x00, 0xf0, 0x11, 0x00


	//----- nvinfo : EIATTR_KPARAM_INFO
	.align		4
.L_67:
        /*0028*/ 	.byte	0x04, 0x17
        /*002a*/ 	.short	(.L_69 - .L_68)
.L_68:
        /*002c*/ 	.word	0x00000000
        /*0030*/ 	.short	0x0001
        /*0032*/ 	.short	0x0008
        /*0034*/ 	.byte	0x00, 0xf5, 0x21, 0x00


	//----- nvinfo : EIATTR_KPARAM_INFO
	.align		4
.L_69:
        /*0038*/ 	.byte	0x04, 0x17
        /*003a*/ 	.short	(.L_71 - .L_70)
.L_70:
        /*003c*/ 	.word	0x00000000
        /*0040*/ 	.short	0x0000
        /*0042*/ 	.short	0x0000
        /*0044*/ 	.byte	0x00, 0xf5, 0x21, 0x00


	//----- nvinfo : EIATTR_SPARSE_MMA_MASK
	.align		4
.L_71:
        /*0048*/ 	.byte	0x03, 0x50
        /*004a*/ 	.short	0x0000


	//----- nvinfo : EIATTR_MAXREG_COUNT
	.align		4
        /*004c*/ 	.byte	0x03, 0x1b
        /*004e*/ 	.short	0x00ff


	//----- nvinfo : EIATTR_MERCURY_ISA_VERSION
	.align		4
        /*0050*/ 	.byte	0x03, 0x5f
        /*0052*/ 	.short	0x0101


	//----- nvinfo : EIATTR_VRC_CTA_INIT_COUNT
	.align		4
        /*0054*/ 	.byte	0x02, 0x4a
	.zero		1
	.zero		1


	//----- nvinfo : EIATTR_EXIT_INSTR_OFFSETS
	.align		4
        /*0058*/ 	.byte	0x04, 0x1c
        /*005a*/ 	.short	(.L_73 - .L_72)


	//   ....[0]....
.L_72:
        /*005c*/ 	.word	0x000000f0


	//----- nvinfo : EIATTR_CBANK_PARAM_SIZE
	.align		4
.L_73:
        /*0060*/ 	.byte	0x03, 0x19
        /*0062*/ 	.short	0x0018


	//----- nvinfo : EIATTR_PARAM_CBANK
	.align		4
        /*0064*/ 	.byte	0x04, 0x0a
        /*0066*/ 	.short	(.L_75 - .L_74)
	.align		4
.L_74:
        /*0068*/ 	.word	index@(.nv.constant0._Z7PaddingPfS_ii)
        /*006c*/ 	.short	0x0380
        /*006e*/ 	.short	0x0018


	//----- nvinfo : EIATTR_SW_WAR
	.align		4
.L_75:
        /*0070*/ 	.byte	0x04, 0x36
        /*0072*/ 	.short	(.L_77 - .L_76)
.L_76:
        /*0074*/ 	.word	0x00000008
.L_77:


//--------------------- .nv.info._Z6Conv2DPfS_S_iii --------------------------
	.section	.nv.info._Z6Conv2DPfS_S_iii,"",@"SHT_CUDA_INFO"
	.sectionflags	@""
	.align	4


	//----- nvinfo : EIATTR_CUDA_API_VERSION
	.align		4
        /*0000*/ 	.byte	0x04, 0x37
        /*0002*/ 	.short	(.L_79 - .L_78)
.L_78:
        /*0004*/ 	.word	0x00000082


	//----- nvinfo : EIATTR_KPARAM_INFO
	.align		4
.L_79:
        /*0008*/ 	.byte	0x04, 0x17
        /*000a*/ 	.short	(.L_81 - .L_80)
.L_80:
        /*000c*/ 	.word	0x00000000
        /*0010*/ 	.short	0x0005
        /*0012*/ 	.short	0x0020
        /*0014*/ 	.byte	0x00, 0xf0, 0x11, 0x00


	//----- nvinfo : EIATTR_KPARAM_INFO
	.align		4
.L_81:
        /*0018*/ 	.byte	0x04, 0x17
        /*001a*/ 	.short	(.L_83 - .L_82)
.L_82:
        /*001c*/ 	.word	0x00000000
        /*0020*/ 	.short	0x0004
        /*0022*/ 	.short	0x001c
        /*0024*/ 	.byte	0x00, 0xf0, 0x11, 0x00


	//----- nvinfo : EIATTR_KPARAM_INFO
	.align		4
.L_83:
        /*0028*/ 	.byte	0x04, 0x17
        /*002a*/ 	.short	(.L_85 - .L_84)
.L_84:
        /*002c*/ 	.word	0x00000000
        /*0030*/ 	.short	0x0003
        /*0032*/ 	.short	0x0018
        /*0034*/ 	.byte	0x00, 0xf0, 0x11, 0x00


	//----- nvinfo : EIATTR_KPARAM_INFO
	.align		4
.L_85:
        /*0038*/ 	.byte	0x04, 0x17
        /*003a*/ 	.short	(.L_87 - .L_86)
.L_86:
        /*003c*/ 	.word	0x00000000
        /*0040*/ 	.short	0x0002
        /*0042*/ 	.short	0x0010
        /*0044*/ 	.byte	0x00, 0xf5, 0x21, 0x00


	//----- nvinfo : EIATTR_KPARAM_INFO
	.align		4
.L_87:
        /*0048*/ 	.byte	0x04, 0x17
        /*004a*/ 	.short	(.L_89 - .L_88)
.L_88:
        /*004c*/ 	.word	0x00000000
        /*0050*/ 	.short	0x0001
        /*0052*/ 	.short	0x0008
        /*0054*/ 	.byte	0x00, 0xf5, 0x21, 0x00


	//----- nvinfo : EIATTR_KPARAM_INFO
	.align		4
.L_89:
        /*0058*/ 	.byte	0x04, 0x17
        /*005a*/ 	.short	(.L_91 - .L_90)
.L_90:
        /*005c*/ 	.word	0x00000000
        /*0060*/ 	.short	0x0000
        /*0062*/ 	.short	0x0000
        /*0064*/ 	.byte	0x00, 0xf5, 0x21, 0x00


	//----- nvinfo : EIATTR_SPARSE_MMA_MASK
	.align		4
.L_91:
        /*0068*/ 	.byte	0x03, 0x50
        /*006a*/ 	.short	0x0000


	//----- nvinfo : EIATTR_MAXREG_COUNT
	.align		4
        /*006c*/ 	.byte	0x03, 0x1b
        /*006e*/ 	.short	0x00ff


	//----- nvinfo : EIATTR_MERCURY_ISA_VERSION
	.align		4
        /*0070*/ 	.byte	0x03, 0x5f
        /*0072*/ 	.short	0x0101


	//----- nvinfo : EIATTR_VRC_CTA_INIT_COUNT
	.align		4
        /*0074*/ 	.byte	0x02, 0x4a
	.zero		1
	.zero		1


	//----- nvinfo : EIATTR_EXIT_INSTR_OFFSETS
	.align		4
        /*0078*/ 	.byte	0x04, 0x1c
        /*007a*/ 	.short	(.L_93 - .L_92)


	//   ....[0]....
.L_92:
        /*007c*/ 	.word	0x00000a00


	//----- nvinfo : EIATTR_CRS_STACK_SIZE
	.align		4
.L_93:
        /*0080*/ 	.byte	0x04, 0x1e
        /*0082*/ 	.short	(.L_95 - .L_94)
.L_94:
        /*0084*/ 	.word	0x00000000


	//----- nvinfo : EIATTR_CBANK_PARAM_SIZE
	.align		4
.L_95:
        /*0088*/ 	.byte	0x03, 0x19
        /*008a*/ 	.short	0x0024


	//----- nvinfo : EIATTR_PARAM_CBANK
	.align		4
        /*008c*/ 	.byte	0x04, 0x0a
        /*008e*/ 	.short	(.L_97 - .L_96)
	.align		4
.L_96:
        /*0090*/ 	.word	index@(.nv.constant0._Z6Conv2DPfS_S_iii)
        /*0094*/ 	.short	0x0380
        /*0096*/ 	.short	0x0024


	//----- nvinfo : EIATTR_SW_WAR
	.align		4
.L_97:
        /*0098*/ 	.byte	0x04, 0x36
        /*009a*/ 	.short	(.L_99 - .L_98)
.L_98:
        /*009c*/ 	.word	0x00000008
.L_99:


//--------------------- .nv.callgraph             --------------------------
	.section	.nv.callgraph,"",@"SHT_CUDA_CALLGRAPH"
	.align	4
	.sectionentsize	8
	.align		4
        /*0000*/ 	.word	0x00000000
	.align		4
        /*0004*/ 	.word	0xffffffff
	.align		4
        /*0008*/ 	.word	0x00000000
	.align		4
        /*000c*/ 	.word	0xfffffffe
	.align		4
        /*0010*/ 	.word	0x00000000
	.align		4
        /*0014*/ 	.word	0xfffffffd
	.align		4
        /*0018*/ 	.word	0x00000000
	.align		4
        /*001c*/ 	.word	0xfffffffc


//--------------------- .text._Z5DenseiPfS_iii    --------------------------
	.section	.text._Z5DenseiPfS_iii,"ax",@progbits
	.align	128
        .global         _Z5DenseiPfS_iii
        .type           _Z5DenseiPfS_iii,@function
        .size           _Z5DenseiPfS_iii,(.L_x_24 - _Z5DenseiPfS_iii)
        .other          _Z5DenseiPfS_iii,@"STO_CUDA_ENTRY STV_DEFAULT"
_Z5DenseiPfS_iii:
.text._Z5DenseiPfS_iii:
[----:B------:R-:W-:Y:S01]  /*0000*/  LDC R1, c[0x0][0x37c] ;  /* 0x0000df00ff017b82 */ /* 0x000fe20000000800 */
[----:B------:R-:W-:Y:S05]  /*0010*/  EXIT ;  /* 0x000000000000794d */ /* 0x000fea0003800000 */
.L_x_0:
[----:B------:R-:W-:-:S00]  /*0020*/  BRA `(.L_x_0) ;  /* 0xfffffffc00fc7947 */ /* 0x000fc0000383ffff */
[----:B------:R-:W-:-:S00]  /*0030*/  NOP ;  /* 0x0000000000007918 */ /* 0x000fc00000000000 */
        /* <DEDUP_REMOVED lines=12> */
.L_x_24:


//--------------------- .text._Z14AveragePoolingPfS_ii --------------------------
	.section	.text._Z14AveragePoolingPfS_ii,"ax",@progbits
	.align	128
        .global         _Z14AveragePoolingPfS_ii
        .type           _Z14AveragePoolingPfS_ii,@function
        .size           _Z14AveragePoolingPfS_ii,(.L_x_25 - _Z14AveragePoolingPfS_ii)
        .other          _Z14AveragePoolingPfS_ii,@"STO_CUDA_ENTRY STV_DEFAULT"
_Z14AveragePoolingPfS_ii:
.text._Z14AveragePoolingPfS_ii:
[----:B------:R-:W-:Y:S01]  /*0000*/  LDC R1, c[0x0][0x37c] ;  /* 0x0000df00ff017b82 */ /* 0x000fe20000000800 */
[----:B------:R-:W0:Y:S07]  /*0010*/  S2R R10, SR_TID.X ;  /* 0x00000000000a7919 */ /* 0x000e2e0000002100 */
[----:B------:R-:W1:Y:S01]  /*0020*/  LDC.64 R2, c[0x0][0x390] ;  /* 0x0000e400ff027b82 */ /* 0x000e620000000a00 */
[----:B------:R-:W2:Y:S01]  /*0030*/  LDCU.64 UR4, c[0x0][0x358] ;  /* 0x00006b00ff0477ac */ /* 0x000ea20008000a00 */
[----:B------:R-:W0:Y:S06]  /*0040*/  S2R R17, SR_TID.Y ;  /* 0x0000000000117919 */ /* 0x000e2c0000002200 */
[----:B------:R-:W1:Y:S08]  /*0050*/  S2UR UR6, SR_CTAID.X ;  /* 0x00000000000679c3 */ /* 0x000e700000002500 */
[----:B------:R-:W3:Y:S08]  /*0060*/  LDC.64 R4, c[0x0][0x380] ;  /* 0x0000e000ff047b82 */ /* 0x000ef00000000a00 */
[----:B------:R-:W4:Y:S01]  /*0070*/  LDC.64 R8, c[0x0][0x388] ;  /* 0x0000e200ff087b82 */ /* 0x000f220000000a00 */
[----:B-1----:R-:W-:-:S02]  /*0080*/  IMAD R7, R2, UR6, RZ ;  /* 0x0000000602077c24 */ /* 0x002fc4000f8e02ff */
[----:B0-----:R-:W-:-:S05]  /*0090*/  IMAD R0, R10, R2, R17 ;  /* 0x000000020a007224 */ /* 0x001fca00078e0211 */
[----:B------:R-:W-:-:S05]  /*00a0*/  SHF.L.U32 R0, R0, 0x1, RZ ;  /* 0x0000000100007819 */ /* 0x000fca00000006ff */
[----:B------:R-:W-:-:S04]  /*00b0*/  IMAD R7, R7, R2, R0 ;  /* 0x0000000207077224 */ /* 0x000fc800078e0200 */
[----:B---3--:R-:W-:-:S05]  /*00c0*/  IMAD.WIDE R4, R7, 0x4, R4 ;  /* 0x0000000407047825 */ /* 0x008fca00078e0204 */
[----:B--2---:R-:W2:Y:S01]  /*00d0*/  LDG.E R0, desc[UR4][R4.64] ;  /* 0x0000000404007981 */ /* 0x004ea2000c1e1900 */
[----:B------:R-:W-:-:S03]  /*00e0*/  IMAD.WIDE R6, R2, 0x4, R4 ;  /* 0x0000000402067825 */ /* 0x000fc600078e0204 */
[----:B------:R-:W3:Y:S04]  /*00f0*/  LDG.E R13, desc[UR4][R4.64+0x4] ;  /* 0x00000404040d7981 */ /* 0x000ee8000c1e1900 */
[----:B------:R-:W2:Y:S04]  /*0100*/  LDG.E R11, desc[UR4][R6.64] ;  /* 0x00000004060b7981 */ /* 0x000ea8000c1e1900 */
[----:B------:R-:W5:Y:S01]  /*0110*/  LDG.E R15, desc[UR4][R6.64+0x4] ;  /* 0x00000404060f7981 */ /* 0x000f62000c1e1900 */
[----:B------:R-:W-:-:S04]  /*0120*/  IMAD R2, R3, UR6, R10 ;  /* 0x0000000603027c24 */ /* 0x000fc8000f8e020a */
[----:B------:R-:W-:-:S04]  /*0130*/  IMAD R3, R2, R3, R17 ;  /* 0x0000000302037224 */ /* 0x000fc800078e0211 */
[----:B----4-:R-:W-:-:S04]  /*0140*/  IMAD.WIDE R2, R3, 0x4, R8 ;  /* 0x0000000403027825 */ /* 0x010fc800078e0208 */
[----:B--2---:R-:W-:-:S04]  /*0150*/  FADD R0, R0, R11 ;  /* 0x0000000b00007221 */ /* 0x004fc80000000000 */
[----:B---3--:R-:W-:-:S04]  /*0160*/  FADD R0, R0, R13 ;  /* 0x0000000d00007221 */ /* 0x008fc80000000000 */
[----:B-----5:R-:W-:-:S04]  /*0170*/  FADD R0, R0, R15 ;  /* 0x0000000f00007221 */ /* 0x020fc80000000000 */
[----:B------:R-:W-:-:S05]  /*0180*/  FMUL R9, R0, 0.25 ;  /* 0x3e80000000097820 */ /* 0x000fca0000400000 */
[----:B------:R-:W-:Y:S01]  /*0190*/  STG.E desc[UR4][R2.64], R9 ;  /* 0x0000000902007986 */ /* 0x000fe2000c101904 */
[----:B------:R-:W-:Y:S05]  /*01a0*/  EXIT ;  /* 0x000000000000794d */ /* 0x000fea0003800000 */
.L_x_1:
        /* <DEDUP_REMOVED lines=13> */
.L_x_25:


//--------------------- .text._Z7PaddingPfS_ii    --------------------------
	.section	.text._Z7PaddingPfS_ii,"ax",@progbits
	.align	128
        .global         _Z7PaddingPfS_ii
        .type           _Z7PaddingPfS_ii,@function
        .size           _Z7PaddingPfS_ii,(.L_x_26 - _Z7PaddingPfS_ii)
        .other          _Z7PaddingPfS_ii,@"STO_CUDA_ENTRY STV_DEFAULT"
_Z7PaddingPfS_ii:
.text._Z7PaddingPfS_ii:
[----:B------:R-:W-:Y:S01]  /*0000*/  LDC R1, c[0x0][0x37c] ;  /* 0x0000df00ff017b82 */ /* 0x000fe20000000800 */
[----:B------:R-:W0:Y:S07]  /*0010*/  S2R R0, SR_TID.X ;  /* 0x0000000000007919 */ /* 0x000e2e0000002100 */
[----:B------:R-:W1:Y:S01]  /*0020*/  LDC.64 R2, c[0x0][0x380] ;  /* 0x0000e000ff027b82 */ /* 0x000e620000000a00 */
[----:B------:R-:W0:Y:S01]  /*0030*/  LDCU.64 UR6, c[0x0][0x390] ;  /* 0x00007200ff0677ac */ /* 0x000e220008000a00 */
[----:B------:R-:W0:Y:S01]  /*0040*/  S2R R7, SR_TID.Y ;  /* 0x0000000000077919 */ /* 0x000e220000002200 */
[----:B------:R-:W2:Y:S01]  /*0050*/  LDCU.64 UR4, c[0x0][0x358] ;  /* 0x00006b00ff0477ac */ /* 0x000ea20008000a00 */
[----:B0-----:R-:W-:-:S04]  /*0060*/  IMAD R5, R0, UR6, R7 ;  /* 0x0000000600057c24 */ /* 0x001fc8000f8e0207 */
[----:B-1----:R-:W-:Y:S02]  /*0070*/  IMAD.WIDE R2, R5, 0x4, R2 ;  /* 0x0000000405027825 */ /* 0x002fe400078e0202 */
[----:B------:R-:W0:Y:S04]  /*0080*/  LDC.64 R4, c[0x0][0x388] ;  /* 0x0000e200ff047b82 */ /* 0x000e280000000a00 */
[----:B--2---:R-:W2:Y:S01]  /*0090*/  LDG.E R3, desc[UR4][R2.64] ;  /* 0x0000000402037981 */ /* 0x004ea2000c1e1900 */
[----:B------:R-:W-:-:S05]  /*00a0*/  IADD3 R0, PT, PT, R0, 0x2, RZ ;  /* 0x0000000200007810 */ /* 0x000fca0007ffe0ff */
[----:B------:R-:W-:-:S05]  /*00b0*/  IMAD R0, R0, UR7, R7 ;  /* 0x0000000700007c24 */ /* 0x000fca000f8e0207 */
[----:B------:R-:W-:-:S05]  /*00c0*/  IADD3 R7, PT, PT, R0, 0x2, RZ ;  /* 0x0000000200077810 */ /* 0x000fca0007ffe0ff */
[----:B0-----:R-:W-:-:S05]  /*00d0*/  IMAD.WIDE R4, R7, 0x4, R4 ;  /* 0x0000000407047825 */ /* 0x001fca00078e0204 */
[----:B--2---:R-:W-:Y:S01]  /*00e0*/  STG.E desc[UR4][R4.64], R3 ;  /* 0x0000000304007986 */ /* 0x004fe2000c101904 */
[----:B------:R-:W-:Y:S05]  /*00f0*/  EXIT ;  /* 0x000000000000794d */ /* 0x000fea0003800000 */
.L_x_2:
        /* <DEDUP_REMOVED lines=16> */
.L_x_26:


//--------------------- .text._Z6Conv2DPfS_S_iii  --------------------------
	.section	.text._Z6Conv2DPfS_S_iii,"ax",@progbits
	.align	128
        .global         _Z6Conv2DPfS_S_iii
        .type           _Z6Conv2DPfS_S_iii,@function
        .size           _Z6Conv2DPfS_S_iii,(.L_x_23 - _Z6Conv2DPfS_S_iii)
        .other          _Z6Conv2DPfS_S_iii,@"STO_CUDA_ENTRY STV_DEFAULT"
_Z6Conv2DPfS_S_iii:
.text._Z6Conv2DPfS_S_iii:
[----:B------:R-:W-:Y:S01]  /*0000*/  LDC R1, c[0x0][0x37c] ;  /* 0x0000df00ff017b82 */ /* 0x000fe20000000800 */
[----:B------:R-:W0:Y:S07]  /*0010*/  S2R R0, SR_TID.X ;  /* 0x0000000000007919 */ /* 0x000e2e0000002100 */
[----:B------:R-:W0:Y:S01]  /*0020*/  S2UR UR6, SR_CTAID.X ;  /* 0x00000000000679c3 */ /* 0x000e220000002500 */
[----:B------:R-:W1:Y:S01]  /*0030*/  LDCU.64 UR4, c[0x0][0x358] ;  /* 0x00006b00ff0477ac */ /* 0x000e620008000a00 */
[----:B------:R-:W-:Y:S01]  /*0040*/  IMAD.MOV.U32 R9, RZ, RZ, -0x80000000 ;  /* 0x80000000ff097424 */ /* 0x000fe200078e00ff */
[----:B------:R-:W2:Y:S05]  /*0050*/  S2R R3, SR_TID.Y ;  /* 0x0000000000037919 */ /* 0x000eaa0000002200 */
[----:B------:R-:W0:Y:S08]  /*0060*/  LDC R5, c[0x0][0x3a0] ;  /* 0x0000e800ff057b82 */ /* 0x000e300000000800 */
[----:B------:R-:W3:Y:S08]  /*0070*/  LDC.64 R12, c[0x0][0x390] ;  /* 0x0000e400ff0c7b82 */ /* 0x000ef00000000a00 */
[----:B------:R-:W4:Y:S01]  /*0080*/  LDC R6, c[0x0][0x39c] ;  /* 0x0000e700ff067b82 */ /* 0x000f220000000800 */
[----:B0-----:R-:W-:-:S04]  /*0090*/  IMAD R2, R5, UR6, R0 ;  /* 0x0000000605027c24 */ /* 0x001fc8000f8e0200 */
[----:B--2---:R-:W-:-:S04]  /*00a0*/  IMAD R5, R2, R5, R3 ;  /* 0x0000000502057224 */ /* 0x004fc800078e0203 */
[----:B---3--:R-:W-:-:S05]  /*00b0*/  IMAD.WIDE R12, R5, 0x4, R12 ;  /* 0x00000004050c7825 */ /* 0x008fca00078e020c */
[----:B-1----:R0:W-:Y:S01]  /*00c0*/  STG.E desc[UR4][R12.64], RZ ;  /* 0x000000ff0c007986 */ /* 0x0021e2000c101904 */
[----:B----4-:R-:W-:-:S13]  /*00d0*/  ISETP.GE.AND P0, PT, R6, 0x1, PT ;  /* 0x000000010600780c */ /* 0x010fda0003f06270 */
[----:B0-----:R-:W-:Y:S05]  /*00e0*/  @!P0 BRA `(.L_x_3) ;  /* 0x0000000400e08947 */ /* 0x001fea0003800000 */
[C---:B------:R-:W-:Y:S01]  /*00f0*/  LOP3.LUT R4, R6.reuse, 0x7ffffff8, RZ, 0xc0, !PT ;  /* 0x7ffffff806047812 */ /* 0x040fe200078ec0ff */
[----:B------:R-:W-:Y:S01]  /*0100*/  HFMA2 R9, -RZ, RZ, 0, 0 ;  /* 0x00000000ff097431 */ /* 0x000fe200000001ff */
[C---:B------:R-:W-:Y:S02]  /*0110*/  LOP3.LUT R2, R6.reuse, 0x7, RZ, 0xc0, !PT ;  /* 0x0000000706027812 */ /* 0x040fe400078ec0ff */
[----:B------:R-:W-:Y:S01]  /*0120*/  LOP3.LUT R5, R6, 0x3, RZ, 0xc0, !PT ;  /* 0x0000000306057812 */ /* 0x000fe200078ec0ff */
[----:B------:R-:W-:Y:S02]  /*0130*/  IMAD.MOV.U32 R6, RZ, RZ, RZ ;  /* 0x000000ffff067224 */ /* 0x000fe400078e00ff */
[----:B------:R-:W-:-:S07]  /*0140*/  IMAD.MOV R8, RZ, RZ, -R4 ;  /* 0x000000ffff087224 */ /* 0x000fce00078e0a04 */
.L_x_8:
[----:B0-----:R-:W0:Y:S01]  /*0150*/  LDC.64 R10, c[0x0][0x398] ;  /* 0x0000e600ff0a7b82 */ /* 0x001e220000000a00 */
[--C-:B------:R-:W-:Y:S01]  /*0160*/  IMAD.IADD R7, R0, 0x1, R6.reuse ;  /* 0x0000000100077824 */ /* 0x100fe200078e0206 */
[C---:B0-----:R-:W-:Y:S01]  /*0170*/  ISETP.GE.U32.AND P1, PT, R11.reuse, 0x8, PT ;  /* 0x000000080b00780c */ /* 0x041fe20003f26070 */
[----:B------:R-:W-:Y:S01]  /*0180*/  IMAD R22, R11, UR6, R6 ;  /* 0x000000060b167c24 */ /* 0x000fe2000f8e0206 */
[----:B------:R-:W-:Y:S01]  /*0190*/  IADD3 R6, PT, PT, R6, 0x1, RZ ;  /* 0x0000000106067810 */ /* 0x000fe20007ffe0ff */
[----:B------:R-:W-:Y:S02]  /*01a0*/  IMAD R10, R7, R10, R3 ;  /* 0x0000000a070a7224 */ /* 0x000fe400078e0203 */
[----:B------:R-:W-:Y:S01]  /*01b0*/  IMAD.MOV.U32 R7, RZ, RZ, RZ ;  /* 0x000000ffff077224 */ /* 0x000fe200078e00ff */
[-C--:B------:R-:W-:Y:S01]  /*01c0*/  ISETP.NE.AND P0, PT, R6, R11.reuse, PT ;  /* 0x0000000b0600720c */ /* 0x080fe20003f05270 */
[----:B------:R-:W-:-:S06]  /*01d0*/  IMAD R22, R22, R11, RZ ;  /* 0x0000000b16167224 */ /* 0x000fcc00078e02ff */
[----:B-12---:R-:W-:Y:S06]  /*01e0*/  @!P1 BRA `(.L_x_4) ;  /* 0x0000000000b49947 */ /* 0x006fec0003800000 */
[----:B------:R-:W-:Y:S01]  /*01f0*/  MOV R21, R22 ;  /* 0x0000001600157202 */ /* 0x000fe20000000f00 */
[----:B------:R-:W-:Y:S01]  /*0200*/  IMAD.MOV.U32 R19, RZ, RZ, R10 ;  /* 0x000000ffff137224 */ /* 0x000fe200078e000a */
[----:B------:R-:W-:-:S07]  /*0210*/  MOV R7, R8 ;  /* 0x0000000800077202 */ /* 0x000fce0000000f00 */
.L_x_5:
[----:B------:R-:W0:Y:S08]  /*0220*/  LDC.64 R16, c[0x0][0x380] ;  /* 0x0000e000ff107b82 */ /* 0x000e300000000a00 */
[----:B-1----:R-:W1:Y:S01]  /*0230*/  LDC.64 R14, c[0x0][0x388] ;  /* 0x0000e200ff0e7b82 */ /* 0x002e620000000a00 */
[----:B0-----:R-:W-:-:S05]  /*0240*/  IMAD.WIDE R16, R19, 0x4, R16 ;  /* 0x0000000413107825 */ /* 0x001fca00078e0210 */
[----:B------:R-:W2:Y:S01]  /*0250*/  LDG.E R18, desc[UR4][R16.64] ;  /* 0x0000000410127981 */ /* 0x000ea2000c1e1900 */
[----:B-1----:R-:W-:-:S05]  /*0260*/  IMAD.WIDE R14, R21, 0x4, R14 ;  /* 0x00000004150e7825 */ /* 0x002fca00078e020e */
[----:B------:R-:W2:Y:S02]  /*0270*/  LDG.E R20, desc[UR4][R14.64] ;  /* 0x000000040e147981 */ /* 0x000ea4000c1e1900 */
[----:B--2---:R-:W-:-:S05]  /*0280*/  FFMA R9, R18, R20, R9 ;  /* 0x0000001412097223 */ /* 0x004fca0000000009 */
[----:B------:R0:W-:Y:S04]  /*0290*/  STG.E desc[UR4][R12.64], R9 ;  /* 0x000000090c007986 */ /* 0x0001e8000c101904 */
[----:B------:R-:W2:Y:S04]  /*02a0*/  LDG.E R18, desc[UR4][R16.64+0x4] ;  /* 0x0000040410127981 */ /* 0x000ea8000c1e1900 */
[----:B------:R-:W2:Y:S02]  /*02b0*/  LDG.E R20, desc[UR4][R14.64+0x4] ;  /* 0x000004040e147981 */ /* 0x000ea4000c1e1900 */
[----:B--2---:R-:W-:-:S05]  /*02c0*/  FFMA R23, R18, R20, R9 ;  /* 0x0000001412177223 */ /* 0x004fca0000000009 */
[----:B------:R1:W-:Y:S04]  /*02d0*/  STG.E desc[UR4][R12.64], R23 ;  /* 0x000000170c007986 */ /* 0x0003e8000c101904 */
[----:B------:R-:W2:Y:S04]  /*02e0*/  LDG.E R18, desc[UR4][R16.64+0x8] ;  /* 0x0000080410127981 */ /* 0x000ea8000c1e1900 */
[----:B------:R-:W2:Y:S02]  /*02f0*/  LDG.E R20, desc[UR4][R14.64+0x8] ;  /* 0x000008040e147981 */ /* 0x000ea4000c1e1900 */
[----:B--2---:R-:W-:-:S05]  /*0300*/  FFMA R25, R18, R20, R23 ;  /* 0x0000001412197223 */ /* 0x004fca0000000017 */
[----:B------:R2:W-:Y:S04]  /*0310*/  STG.E desc[UR4][R12.64], R25 ;  /* 0x000000190c007986 */ /* 0x0005e8000c101904 */
[----:B------:R-:W0:Y:S04]  /*0320*/  LDG.E R18, desc[UR4][R16.64+0xc] ;  /* 0x00000c0410127981 */ /* 0x000e28000c1e1900 */
[----:B------:R-:W0:Y:S02]  /*0330*/  LDG.E R20, desc[UR4][R14.64+0xc] ;  /* 0x00000c040e147981 */ /* 0x000e24000c1e1900 */
[----:B0-----:R-:W-:-:S05]  /*0340*/  FFMA R9, R18, R20, R25 ;  /* 0x0000001412097223 */ /* 0x001fca0000000019 */
[----:B------:R0:W-:Y:S04]  /*0350*/  STG.E desc[UR4][R12.64], R9 ;  /* 0x000000090c007986 */ /* 0x0001e8000c101904 */
[----:B------:R-:W1:Y:S04]  /*0360*/  LDG.E R18, desc[UR4][R16.64+0x10] ;  /* 0x0000100410127981 */ /* 0x000e68000c1e1900 */
[----:B------:R-:W1:Y:S02]  /*0370*/  LDG.E R20, desc[UR4][R14.64+0x10] ;  /* 0x000010040e147981 */ /* 0x000e64000c1e1900 */
[----:B-1----:R-:W-:-:S05]  /*0380*/  FFMA R23, R18, R20, R9 ;  /* 0x0000001412177223 */ /* 0x002fca0000000009 */
        /* <DEDUP_REMOVED lines=10> */
[----:B0-----:R-:W2:Y:S01]  /*0430*/  LDG.E R9, desc[UR4][R14.64+0x1c] ;  /* 0x00001c040e097981 */ /* 0x001ea2000c1e1900 */
[----:B------:R-:W-:-:S05]  /*0440*/  VIADD R7, R7, 0x8 ;  /* 0x0000000807077836 */ /* 0x000fca0000000000 */
[----:B------:R-:W-:Y:S01]  /*0450*/  ISETP.NE.AND P1, PT, R7, RZ, PT ;  /* 0x000000ff0700720c */ /* 0x000fe20003f25270 */
[----:B------:R-:W-:Y:S01]  /*0460*/  VIADD R21, R21, 0x8 ;  /* 0x0000000815157836 */ /* 0x000fe20000000000 */
[----:B------:R-:W-:Y:S01]  /*0470*/  IADD3 R19, PT, PT, R19, 0x8, RZ ;  /* 0x0000000813137810 */ /* 0x000fe20007ffe0ff */
[----:B--2---:R-:W-:-:S05]  /*0480*/  FFMA R9, R18, R9, R27 ;  /* 0x0000000912097223 */ /* 0x004fca000000001b */
[----:B------:R1:W-:Y:S05]  /*0490*/  STG.E desc[UR4][R12.64], R9 ;  /* 0x000000090c007986 */ /* 0x0003ea000c101904 */
[----:B------:R-:W-:Y:S05]  /*04a0*/  @P1 BRA `(.L_x_5) ;  /* 0xfffffffc005c1947 */ /* 0x000fea000383ffff */
[----:B------:R-:W-:-:S07]  /*04b0*/  MOV R7, R4 ;  /* 0x0000000400077202 */ /* 0x000fce0000000f00 */
.L_x_4:
[----:B------:R-:W-:-:S13]  /*04c0*/  ISETP.NE.AND P1, PT, R2, RZ, PT ;  /* 0x000000ff0200720c */ /* 0x000fda0003f25270 */
[----:B------:R-:W-:Y:S05]  /*04d0*/  @!P1 BRA `(.L_x_6) ;  /* 0x0000000000dc9947 */ /* 0x000fea0003800000 */
[----:B------:R-:W-:Y:S01]  /*04e0*/  VIADD R14, R2, 0xffffffff ;  /* 0xffffffff020e7836 */ /* 0x000fe20000000000 */
[----:B------:R-:W-:-:S04]  /*04f0*/  ISETP.NE.AND P2, PT, R5, RZ, PT ;  /* 0x000000ff0500720c */ /* 0x000fc80003f45270 */
[----:B------:R-:W-:-:S13]  /*0500*/  ISETP.GE.U32.AND P1, PT, R14, 0x3, PT ;  /* 0x000000030e00780c */ /* 0x000fda0003f26070 */
[----:B------:R-:W-:Y:S05]  /*0510*/  @!P1 BRA `(.L_x_7) ;  /* 0x00000000005c9947 */ /* 0x000fea0003800000 */
[----:B------:R-:W0:Y:S01]  /*0520*/  LDC.64 R16, c[0x0][0x380] ;  /* 0x0000e000ff107b82 */ /* 0x000e220000000a00 */
[----:B------:R-:W-:Y:S01]  /*0530*/  IADD3 R19, PT, PT, R10, R7, RZ ;  /* 0x000000070a137210 */ /* 0x000fe20007ffe0ff */
[----:B------:R-:W-:-:S06]  /*0540*/  IMAD.IADD R21, R22, 0x1, R7 ;  /* 0x0000000116157824 */ /* 0x000fcc00078e0207 */
[----:B------:R-:W2:Y:S01]  /*0550*/  LDC.64 R14, c[0x0][0x388] ;  /* 0x0000e200ff0e7b82 */ /* 0x000ea20000000a00 */
[----:B0-----:R-:W-:-:S05]  /*0560*/  IMAD.WIDE R16, R19, 0x4, R16 ;  /* 0x0000000413107825 */ /* 0x001fca00078e0210 */
[----:B------:R-:W3:Y:S01]  /*0570*/  LDG.E R18, desc[UR4][R16.64] ;  /* 0x0000000410127981 */ /* 0x000ee2000c1e1900 */
[----:B--2---:R-:W-:-:S05]  /*0580*/  IMAD.WIDE R14, R21, 0x4, R14 ;  /* 0x00000004150e7825 */ /* 0x004fca00078e020e */
[----:B------:R-:W3:Y:S02]  /*0590*/  LDG.E R19, desc[UR4][R14.64] ;  /* 0x000000040e137981 */ /* 0x000ee4000c1e1900 */
[----:B---3--:R-:W-:-:S05]  /*05a0*/  FFMA R19, R18, R19, R9 ;  /* 0x0000001312137223 */ /* 0x008fca0000000009 */
[----:B------:R0:W-:Y:S04]  /*05b0*/  STG.E desc[UR4][R12.64], R19 ;  /* 0x000000130c007986 */ /* 0x0001e8000c101904 */
[----:B------:R-:W2:Y:S04]  /*05c0*/  LDG.E R18, desc[UR4][R16.64+0x4] ;  /* 0x0000040410127981 */ /* 0x000ea8000c1e1900 */
[----:B-1----:R-:W2:Y:S02]  /*05d0*/  LDG.E R9, desc[UR4][R14.64+0x4] ;  /* 0x000004040e097981 */ /* 0x002ea4000c1e1900 */
[----:B--2---:R-:W-:-:S05]  /*05e0*/  FFMA R21, R18, R9, R19 ;  /* 0x0000000912157223 */ /* 0x004fca0000000013 */
[----:B------:R0:W-:Y:S04]  /*05f0*/  STG.E desc[UR4][R12.64], R21 ;  /* 0x000000150c007986 */ /* 0x0001e8000c101904 */
[----:B------:R-:W2:Y:S04]  /*0600*/  LDG.E R18, desc[UR4][R16.64+0x8] ;  /* 0x0000080410127981 */ /* 0x000ea8000c1e1900 */
[----:B------:R-:W2:Y:S02]  /*0610*/  LDG.E R9, desc[UR4][R14.64+0x8] ;  /* 0x000008040e097981 */ /* 0x000ea4000c1e1900 */
[----:B--2---:R-:W-:-:S05]  /*0620*/  FFMA R23, R18, R9, R21 ;  /* 0x0000000912177223 */ /* 0x004fca0000000015 */
[----:B------:R0:W-:Y:S04]  /*0630*/  STG.E desc[UR4][R12.64], R23 ;  /* 0x000000170c007986 */ /* 0x0001e8000c101904 */
[----:B------:R-:W2:Y:S04]  /*0640*/  LDG.E R18, desc[UR4][R16.64+0xc] ;  /* 0x00000c0410127981 */ /* 0x000ea8000c1e1900 */
[----:B------:R-:W2:Y:S01]  /*0650*/  LDG.E R9, desc[UR4][R14.64+0xc] ;  /* 0x00000c040e097981 */ /* 0x000ea2000c1e1900 */
[----:B------:R-:W-:Y:S01]  /*0660*/  IADD3 R7, PT, PT, R7, 0x4, RZ ;  /* 0x0000000407077810 */ /* 0x000fe20007ffe0ff */
[----:B--2---:R-:W-:-:S05]  /*0670*/  FFMA R9, R18, R9, R23 ;  /* 0x0000000912097223 */ /* 0x004fca0000000017 */
[----:B------:R0:W-:Y:S02]  /*0680*/  STG.E desc[UR4][R12.64], R9 ;  /* 0x000000090c007986 */ /* 0x0001e4000c101904 */
.L_x_7:
[----:B------:R-:W-:Y:S05]  /*0690*/  @!P2 BRA `(.L_x_6) ;  /* 0x00000000006ca947 */ /* 0x000fea0003800000 */
[----:B------:R-:W2:Y:S01]  /*06a0*/  LDC.64 R16, c[0x0][0x380] ;  /* 0x0000e000ff107b82 */ /* 0x000ea20000000a00 */
[----:B------:R-:W-:-:S07]  /*06b0*/  ISETP.NE.AND P1, PT, R5, 0x1, PT ;  /* 0x000000010500780c */ /* 0x000fce0003f25270 */
[----:B------:R-:W3:Y:S06]  /*06c0*/  LDC.64 R14, c[0x0][0x388] ;  /* 0x0000e200ff0e7b82 */ /* 0x000eec0000000a00 */
[----:B0-----:R-:W-:Y:S01]  /*06d0*/  @P1 IADD3 R21, PT, PT, R22, R7, RZ ;  /* 0x0000000716151210 */ /* 0x001fe20007ffe0ff */
[----:B------:R-:W-:-:S04]  /*06e0*/  @P1 IMAD.IADD R19, R10, 0x1, R7 ;  /* 0x000000010a131824 */ /* 0x000fc800078e0207 */
[----:B--2---:R-:W-:-:S05]  /*06f0*/  @P1 IMAD.WIDE R16, R19, 0x4, R16 ;  /* 0x0000000413101825 */ /* 0x004fca00078e0210 */
[----:B------:R-:W1:Y:S01]  /*0700*/  @P1 LDG.E R18, desc[UR4][R16.64] ;  /* 0x0000000410121981 */ /* 0x000e62000c1e1900 */
[----:B---3--:R-:W-:Y:S02]  /*0710*/  @P1 IMAD.WIDE R14, R21, 0x4, R14 ;  /* 0x00000004150e1825 */ /* 0x008fe400078e020e */
[----:B------:R-:W0:Y:S03]  /*0720*/  LDC.64 R20, c[0x0][0x388] ;  /* 0x0000e200ff147b82 */ /* 0x000e260000000a00 */
[----:B------:R-:W1:Y:S01]  /*0730*/  @P1 LDG.E R19, desc[UR4][R14.64] ;  /* 0x000000040e131981 */ /* 0x000e62000c1e1900 */
[----:B------:R-:W-:Y:S01]  /*0740*/  LOP3.LUT P2, RZ, R11, 0x1, RZ, 0xc0, !PT ;  /* 0x000000010bff7812 */ /* 0x000fe2000784c0ff */
[----:B------:R-:W-:Y:S02]  /*0750*/  @P1 VIADD R7, R7, 0x2 ;  /* 0x0000000207071836 */ /* 0x000fe40000000000 */
[----:B-1----:R-:W-:-:S02]  /*0760*/  @P1 FFMA R23, R18, R19, R9 ;  /* 0x0000001312171223 */ /* 0x002fc40000000009 */
[----:B------:R-:W1:Y:S03]  /*0770*/  LDC.64 R18, c[0x0][0x380] ;  /* 0x0000e000ff127b82 */ /* 0x000e660000000a00 */
[----:B------:R-:W-:Y:S04]  /*0780*/  @P1 STG.E desc[UR4][R12.64], R23 ;  /* 0x000000170c001986 */ /* 0x000fe8000c101904 */
[----:B------:R-:W2:Y:S04]  /*0790*/  @P1 LDG.E R24, desc[UR4][R16.64+0x4] ;  /* 0x0000040410181981 */ /* 0x000ea8000c1e1900 */
[----:B------:R-:W2:Y:S01]  /*07a0*/  @P1 LDG.E R25, desc[UR4][R14.64+0x4] ;  /* 0x000004040e191981 */ /* 0x000ea2000c1e1900 */
[----:B------:R-:W-:Y:S01]  /*07b0*/  @P2 IADD3 R11, PT, PT, R10, R7, RZ ;  /* 0x000000070a0b2210 */ /* 0x000fe20007ffe0ff */
[----:B------:R-:W-:-:S04]  /*07c0*/  @P2 IMAD.IADD R7, R22, 0x1, R7 ;  /* 0x0000000116072824 */ /* 0x000fc800078e0207 */
[----:B0-----:R-:W-:-:S04]  /*07d0*/  @P2 IMAD.WIDE R20, R7, 0x4, R20 ;  /* 0x0000000407142825 */ /* 0x001fc800078e0214 */
[----:B-1----:R-:W-:-:S04]  /*07e0*/  @P2 IMAD.WIDE R18, R11, 0x4, R18 ;  /* 0x000000040b122825 */ /* 0x002fc800078e0212 */
[----:B--2---:R-:W-:-:S05]  /*07f0*/  @P1 FFMA R9, R24, R25, R23 ;  /* 0x0000001918091223 */ /* 0x004fca0000000017 */
[----:B------:R0:W-:Y:S04]  /*0800*/  @P1 STG.E desc[UR4][R12.64], R9 ;  /* 0x000000090c001986 */ /* 0x0001e8000c101904 */
[----:B------:R-:W0:Y:S04]  /*0810*/  @P2 LDG.E R18, desc[UR4][R18.64] ;  /* 0x0000000412122981 */ /* 0x000e28000c1e1900 */
[----:B------:R-:W0:Y:S02]  /*0820*/  @P2 LDG.E R20, desc[UR4][R20.64] ;  /* 0x0000000414142981 */ /* 0x000e24000c1e1900 */
[----:B0-----:R-:W-:-:S05]  /*0830*/  @P2 FFMA R9, R18, R20, R9 ;  /* 0x0000001412092223 */ /* 0x001fca0000000009 */
[----:B------:R2:W-:Y:S02]  /*0840*/  @P2 STG.E desc[UR4][R12.64], R9 ;  /* 0x000000090c002986 */ /* 0x0005e4000c101904 */
.L_x_6:
[----:B------:R-:W-:Y:S05]  /*0850*/  @P0 BRA `(.L_x_8) ;  /* 0xfffffff8003c0947 */ /* 0x000fea000383ffff */
[----:B012---:R-:W-:-:S07]  /*0860*/  FMUL R9, R9, -2 ;  /* 0xc000000009097820 */ /* 0x007fce0000400000 */
.L_x_3:
[----:B------:R-:W-:Y:S02]  /*0870*/  HFMA2 R0, -RZ, RZ, 0.96630859375, -0.0022525787353515625 ;  /* 0x3bbb989dff007431 */ /* 0x000fe400000001ff */
[----:B------:R-:W-:Y:S01]  /*0880*/  IMAD.MOV.U32 R3, RZ, RZ, 0x437c0000 ;  /* 0x437c0000ff037424 */ /* 0x000fe200078e00ff */
[----:B------:R-:W-:Y:S02]  /*0890*/  BSSY.RECONVERGENT B0, `(.L_x_9) ;  /* 0x0000015000007945 */ /* 0x000fe40003800200 */
[----:B------:R-:W-:-:S04]  /*08a0*/  FFMA.SAT R0, R9, R0, 0.5 ;  /* 0x3f00000009007423 */ /* 0x000fc80000002000 */
[----:B------:R-:W-:-:S04]  /*08b0*/  FFMA.RM R0, R0, R3, 12582913 ;  /* 0x4b40000100007423 */ /* 0x000fc80000004003 */
[C---:B------:R-:W-:Y:S01]  /*08c0*/  FADD R2, R0.reuse, -12583039 ;  /* 0xcb40007f00027421 */ /* 0x040fe20000000000 */
[----:B------:R-:W-:-:S03]  /*08d0*/  SHF.L.U32 R0, R0, 0x17, RZ ;  /* 0x0000001700007819 */ /* 0x000fc600000006ff */
[----:B------:R-:W-:-:S04]  /*08e0*/  FFMA R2, R9, 1.4426950216293334961, -R2 ;  /* 0x3fb8aa3b09027823 */ /* 0x000fc80000000802 */
[----:B------:R-:W-:-:S04]  /*08f0*/  FFMA R2, R9, 1.925963033500011079e-08, R2 ;  /* 0x32a5706009027823 */ /* 0x000fc80000000002 */
[----:B------:R-:W0:Y:S02]  /*0900*/  MUFU.EX2 R3, R2 ;  /* 0x0000000200037308 */ /* 0x000e240000000800 */
[CC--:B0-----:R-:W-:Y:S01]  /*0910*/  FFMA R7, R0.reuse, R3.reuse, 1 ;  /* 0x3f80000000077423 */ /* 0x0c1fe20000000003 */
[----:B------:R-:W-:-:S05]  /*0920*/  FFMA R0, R0, -R3, 1 ;  /* 0x3f80000000007423 */ /* 0x000fca0000000803 */
[----:B------:R-:W0:Y:S08]  /*0930*/  MUFU.RCP R4, R7 ;  /* 0x0000000700047308 */ /* 0x000e300000001000 */
[----:B------:R-:W1:Y:S01]  /*0940*/  FCHK P0, R0, R7 ;  /* 0x0000000700007302 */ /* 0x000e620000000000 */
[----:B0-----:R-:W-:-:S04]  /*0950*/  FFMA R5, -R7, R4, 1 ;  /* 0x3f80000007057423 */ /* 0x001fc80000000104 */
[----:B------:R-:W-:-:S04]  /*0960*/  FFMA R5, R4, R5, R4 ;  /* 0x0000000504057223 */ /* 0x000fc80000000004 */
[----:B------:R-:W-:-:S04]  /*0970*/  FFMA R4, R0, R5, RZ ;  /* 0x0000000500047223 */ /* 0x000fc800000000ff */
[----:B------:R-:W-:-:S04]  /*0980*/  FFMA R3, -R7, R4, R0 ;  /* 0x0000000407037223 */ /* 0x000fc80000000100 */
[----:B------:R-:W-:Y:S01]  /*0990*/  FFMA R3, R5, R3, R4 ;  /* 0x0000000305037223 */ /* 0x000fe20000000004 */
[----:B-1----:R-:W-:Y:S06]  /*09a0*/  @!P0 BRA `(.L_x_10) ;  /* 0x00000000000c8947 */ /* 0x002fec0003800000 */
[----:B------:R-:W-:-:S07]  /*09b0*/  MOV R2, 0x9d0 ;  /* 0x000009d000027802 */ /* 0x000fce0000000f00 */
[----:B------:R-:W-:Y:S05]  /*09c0*/  CALL.REL.NOINC `($__internal_0_$__cuda_sm3x_div_rn_noftz_f32_slowpath) ;  /* 0x0000000000107944 */ /* 0x000fea0003c00000 */
[----:B------:R-:W-:-:S07]  /*09d0*/  IMAD.MOV.U32 R3, RZ, RZ, R0 ;  /* 0x000000ffff037224 */ /* 0x000fce00078e0000 */
.L_x_10:
[----:B------:R-:W-:Y:S05]  /*09e0*/  BSYNC.RECONVERGENT B0 ;  /* 0x0000000000007941 */ /* 0x000fea0003800200 */
.L_x_9:
[----:B------:R-:W-:Y:S01]  /*09f0*/  STG.E desc[UR4][R12.64], R3 ;  /* 0x000000030c007986 */ /* 0x000fe2000c101904 */
[----:B------:R-:W-:Y:S05]  /*0a00*/  EXIT ;  /* 0x000000000000794d */ /* 0x000fea0003800000 */
        .weak           $__internal_0_$__cuda_sm3x_div_rn_noftz_f32_slowpath
        .type           $__internal_0_$__cuda_sm3x_div_rn_noftz_f32_slowpath,@function
        .size           $__internal_0_$__cuda_sm3x_div_rn_noftz_f32_slowpath,(.L_x_23 - $__internal_0_$__cuda_sm3x_div_rn_noftz_f32_slowpath)
$__internal_0_$__cuda_sm3x_div_rn_noftz_f32_slowpath:
[--C-:B------:R-:W-:Y:S01]  /*0a10*/  SHF.R.U32.HI R4, RZ, 0x17, R7.reuse ;  /* 0x00000017ff047819 */ /* 0x100fe20000011607 */
[----:B------:R-:W-:Y:S01]  /*0a20*/  BSSY.RECONVERGENT B1, `(.L_x_11) ;  /* 0x0000065000017945 */ /* 0x000fe20003800200 */
[----:B------:R-:W-:Y:S01]  /*0a30*/  SHF.R.U32.HI R3, RZ, 0x17, R0 ;  /* 0x00000017ff037819 */ /* 0x000fe20000011600 */
[----:B------:R-:W-:Y:S01]  /*0a40*/  IMAD.MOV.U32 R5, RZ, RZ, R7 ;  /* 0x000000ffff057224 */ /* 0x000fe200078e0007 */
[----:B------:R-:W-:Y:S02]  /*0a50*/  LOP3.LUT R10, R4, 0xff, RZ, 0xc0, !PT ;  /* 0x000000ff040a7812 */ /* 0x000fe400078ec0ff */
[----:B------:R-:W-:Y:S02]  /*0a60*/  LOP3.LUT R8, R3, 0xff, RZ, 0xc0, !PT ;  /* 0x000000ff03087812 */ /* 0x000fe400078ec0ff */
[----:B------:R-:W-:Y:S02]  /*0a70*/  IADD3 R11, PT, PT, R10, -0x1, RZ ;  /* 0xffffffff0a0b7810 */ /* 0x000fe40007ffe0ff */
[----:B------:R-:W-:Y:S01]  /*0a80*/  MOV R4, R0 ;  /* 0x0000000000047202 */ /* 0x000fe20000000f00 */
[----:B------:R-:W-:Y:S01]  /*0a90*/  VIADD R9, R8, 0xffffffff ;  /* 0xffffffff08097836 */ /* 0x000fe20000000000 */
[----:B------:R-:W-:-:S04]  /*0aa0*/  ISETP.GT.U32.AND P0, PT, R11, 0xfd, PT ;  /* 0x000000fd0b00780c */ /* 0x000fc80003f04070 */
[----:B------:R-:W-:-:S13]  /*0ab0*/  ISETP.GT.U32.OR P0, PT, R9, 0xfd, P0 ;  /* 0x000000fd0900780c */ /* 0x000fda0000704470 */
[----:B------:R-:W-:Y:S01]  /*0ac0*/  @!P0 MOV R6, RZ ;  /* 0x000000ff00068202 */ /* 0x000fe20000000f00 */
[----:B------:R-:W-:Y:S06]  /*0ad0*/  @!P0 BRA `(.L_x_12) ;  /* 0x0000000000608947 */ /* 0x000fec0003800000 */
[----:B------:R-:W-:Y:S01]  /*0ae0*/  FSETP.GTU.FTZ.AND P0, PT, |R0|, +INF , PT ;  /* 0x7f8000000000780b */ /* 0x000fe20003f1c200 */
[----:B------:R-:W-:Y:S01]  /*0af0*/  IMAD.MOV.U32 R3, RZ, RZ, R7 ;  /* 0x000000ffff037224 */ /* 0x000fe200078e0007 */
[----:B------:R-:W-:-:S04]  /*0b00*/  FSETP.GTU.FTZ.AND P1, PT, |R7|, +INF , PT ;  /* 0x7f8000000700780b */ /* 0x000fc80003f3c200 */
[----:B------:R-:W-:-:S13]  /*0b10*/  PLOP3.LUT P0, PT, P0, P1, PT, 0xf8, 0x8f ;  /* 0x00000000008f781c */ /* 0x000fda0000703f70 */
[----:B------:R-:W-:Y:S05]  /*0b20*/  @P0 BRA `(.L_x_13) ;  /* 0x00000004004c0947 */ /* 0x000fea0003800000 */
[----:B------:R-:W-:-:S13]  /*0b30*/  LOP3.LUT P0, RZ, R5, 0x7fffffff, R4, 0xc8, !PT ;  /* 0x7fffffff05ff7812 */ /* 0x000fda000780c804 */
[----:B------:R-:W-:Y:S05]  /*0b40*/  @!P0 BRA `(.L_x_14) ;  /* 0x00000004003c8947 */ /* 0x000fea0003800000 */
[C---:B------:R-:W-:Y:S02]  /*0b50*/  FSETP.NEU.FTZ.AND P2, PT, |R0|.reuse, +INF , PT ;  /* 0x7f8000000000780b */ /* 0x040fe40003f5d200 */
[----:B------:R-:W-:Y:S02]  /*0b60*/  FSETP.NEU.FTZ.AND P1, PT, |R3|, +INF , PT ;  /* 0x7f8000000300780b */ /* 0x000fe40003f3d200 */
[----:B------:R-:W-:-:S11]  /*0b70*/  FSETP.NEU.FTZ.AND P0, PT, |R0|, +INF , PT ;  /* 0x7f8000000000780b */ /* 0x000fd60003f1d200 */
[----:B------:R-:W-:Y:S05]  /*0b80*/  @!P1 BRA !P2, `(.L_x_14) ;  /* 0x00000004002c9947 */ /* 0x000fea0005000000 */
[----:B------:R-:W-:-:S04]  /*0b90*/  LOP3.LUT P2, RZ, R4, 0x7fffffff, RZ, 0xc0, !PT ;  /* 0x7fffffff04ff7812 */ /* 0x000fc8000784c0ff */
[----:B------:R-:W-:-:S13]  /*0ba0*/  PLOP3.LUT P1, PT, P1, P2, PT, 0x2f, 0xf2 ;  /* 0x0000000000f2781c */ /* 0x000fda0000f24577 */
[----:B------:R-:W-:Y:S05]  /*0bb0*/  @P1 BRA `(.L_x_15) ;  /* 0x0000000400181947 */ /* 0x000fea0003800000 */
[----:B------:R-:W-:-:S04]  /*0bc0*/  LOP3.LUT P1, RZ, R5, 0x7fffffff, RZ, 0xc0, !PT ;  /* 0x7fffffff05ff7812 */ /* 0x000fc8000782c0ff */
[----:B------:R-:W-:-:S13]  /*0bd0*/  PLOP3.LUT P0, PT, P0, P1, PT, 0x2f, 0xf2 ;  /* 0x0000000000f2781c */ /* 0x000fda0000702577 */
[----:B------:R-:W-:Y:S05]  /*0be0*/  @P0 BRA `(.L_x_16) ;  /* 0x0000000400000947 */ /* 0x000fea0003800000 */
[----:B------:R-:W-:Y:S02]  /*0bf0*/  ISETP.GE.AND P0, PT, R9, RZ, PT ;  /* 0x000000ff0900720c */ /* 0x000fe40003f06270 */
[----:B------:R-:W-:-:S11]  /*0c00*/  ISETP.GE.AND P1, PT, R11, RZ, PT ;  /* 0x000000ff0b00720c */ /* 0x000fd60003f26270 */
[----:B------:R-:W-:Y:S01]  /*0c10*/  @P0 MOV R6, RZ ;  /* 0x000000ff00060202 */ /* 0x000fe20000000f00 */
[----:B------:R-:W-:Y:S02]  /*0c20*/  @!P0 IMAD.MOV.U32 R6, RZ, RZ, -0x40 ;  /* 0xffffffc0ff068424 */ /* 0x000fe400078e00ff */
[----:B------:R-:W-:Y:S01]  /*0c30*/  @!P0 FFMA R4, R0, 1.84467440737095516160e+19, RZ ;  /* 0x5f80000000048823 */ /* 0x000fe200000000ff */
[----:B------:R-:W-:Y:S02]  /*0c40*/  @!P1 FFMA R5, R3, 1.84467440737095516160e+19, RZ ;  /* 0x5f80000003059823 */ /* 0x000fe400000000ff */
[----:B------:R-:W-:-:S07]  /*0c50*/  @!P1 IADD3 R6, PT, PT, R6, 0x40, RZ ;  /* 0x0000004006069810 */ /* 0x000fce0007ffe0ff */
.L_x_12:
[----:B------:R-:W-:Y:S01]  /*0c60*/  LEA R0, R10, 0xc0800000, 0x17 ;  /* 0xc08000000a007811 */ /* 0x000fe200078eb8ff */
[----:B------:R-:W-:Y:S01]  /*0c70*/  BSSY.RECONVERGENT B2, `(.L_x_17) ;  /* 0x0000036000027945 */ /* 0x000fe20003800200 */
[----:B------:R-:W-:-:S03]  /*0c80*/  IADD3 R3, PT, PT, R8, -0x7f, RZ ;  /* 0xffffff8108037810 */ /* 0x000fc60007ffe0ff */
[----:B------:R-:W-:Y:S02]  /*0c90*/  IMAD.IADD R5, R5, 0x1, -R0 ;  /* 0x0000000105057824 */ /* 0x000fe400078e0a00 */
[----:B------:R-:W-:Y:S02]  /*0ca0*/  IMAD R0, R3, -0x800000, R4 ;  /* 0xff80000003007824 */ /* 0x000fe400078e0204 */
[----:B------:R0:W1:Y:S01]  /*0cb0*/  MUFU.RCP R7, R5 ;  /* 0x0000000500077308 */ /* 0x0000620000001000 */
[----:B------:R-:W-:Y:S01]  /*0cc0*/  FADD.FTZ R9, -R5, -RZ ;  /* 0x800000ff05097221 */ /* 0x000fe20000010100 */
[----:B0-----:R-:W-:-:S05]  /*0cd0*/  IADD3 R5, PT, PT, R3, 0x7f, -R10 ;  /* 0x0000007f03057810 */ /* 0x001fca0007ffe80a */
[----:B------:R-:W-:Y:S02]  /*0ce0*/  IMAD.IADD R5, R5, 0x1, R6 ;  /* 0x0000000105057824 */ /* 0x000fe400078e0206 */
[----:B-1----:R-:W-:-:S04]  /*0cf0*/  FFMA R8, R7, R9, 1 ;  /* 0x3f80000007087423 */ /* 0x002fc80000000009 */
[----:B------:R-:W-:-:S04]  /*0d00*/  FFMA R11, R7, R8, R7 ;  /* 0x00000008070b7223 */ /* 0x000fc80000000007 */
[----:B------:R-:W-:-:S04]  /*0d10*/  FFMA R4, R0, R11, RZ ;  /* 0x0000000b00047223 */ /* 0x000fc800000000ff */
[----:B------:R-:W-:-:S04]  /*0d20*/  FFMA R7, R9, R4, R0 ;  /* 0x0000000409077223 */ /* 0x000fc80000000000 */
[----:B------:R-:W-:-:S04]  /*0d30*/  FFMA R4, R11, R7, R4 ;  /* 0x000000070b047223 */ /* 0x000fc80000000004 */
[----:B------:R-:W-:-:S04]  /*0d40*/  FFMA R9, R9, R4, R0 ;  /* 0x0000000409097223 */ /* 0x000fc80000000000 */
[----:B------:R-:W-:-:S05]  /*0d50*/  FFMA R0, R11, R9, R4 ;  /* 0x000000090b007223 */ /* 0x000fca0000000004 */
[----:B------:R-:W-:-:S04]  /*0d60*/  SHF.R.U32.HI R3, RZ, 0x17, R0 ;  /* 0x00000017ff037819 */ /* 0x000fc80000011600 */
[----:B------:R-:W-:-:S04]  /*0d70*/  LOP3.LUT R3, R3, 0xff, RZ, 0xc0, !PT ;  /* 0x000000ff03037812 */ /* 0x000fc800078ec0ff */
[----:B------:R-:W-:-:S05]  /*0d80*/  IADD3 R7, PT, PT, R3, R5, RZ ;  /* 0x0000000503077210 */ /* 0x000fca0007ffe0ff */
[----:B------:R-:W-:-:S05]  /*0d90*/  VIADD R3, R7, 0xffffffff ;  /* 0xffffffff07037836 */ /* 0x000fca0000000000 */
[----:B------:R-:W-:-:S13]  /*0da0*/  ISETP.GE.U32.AND P0, PT, R3, 0xfe, PT ;  /* 0x000000fe0300780c */ /* 0x000fda0003f06070 */
[----:B------:R-:W-:Y:S05]  /*0db0*/  @!P0 BRA `(.L_x_18) ;  /* 0x0000000000808947 */ /* 0x000fea0003800000 */
[----:B------:R-:W-:-:S13]  /*0dc0*/  ISETP.GT.AND P0, PT, R7, 0xfe, PT ;  /* 0x000000fe0700780c */ /* 0x000fda0003f04270 */
[----:B------:R-:W-:Y:S05]  /*0dd0*/  @P0 BRA `(.L_x_19) ;  /* 0x00000000006c0947 */ /* 0x000fea0003800000 */
[----:B------:R-:W-:-:S13]  /*0de0*/  ISETP.GE.AND P0, PT, R7, 0x1, PT ;  /* 0x000000010700780c */ /* 0x000fda0003f06270 */
[----:B------:R-:W-:Y:S05]  /*0df0*/  @P0 BRA `(.L_x_20) ;  /* 0x0000000000740947 */ /* 0x000fea0003800000 */
[----:B------:R-:W-:Y:S02]  /*0e00*/  ISETP.GE.AND P0, PT, R7, -0x18, PT ;  /* 0xffffffe80700780c */ /* 0x000fe40003f06270 */
[----:B------:R-:W-:-:S11]  /*0e10*/  LOP3.LUT R0, R0, 0x80000000, RZ, 0xc0, !PT ;  /* 0x8000000000007812 */ /* 0x000fd600078ec0ff */
[----:B------:R-:W-:Y:S05]  /*0e20*/  @!P0 BRA `(.L_x_20) ;  /* 0x0000000000688947 */ /* 0x000fea0003800000 */
[-CC-:B------:R-:W-:Y:S01]  /*0e30*/  FFMA.RZ R3, R11, R9.reuse, R4.reuse ;  /* 0x000000090b037223 */ /* 0x180fe2000000c004 */
[C---:B------:R-:W-:Y:S02]  /*0e40*/  IADD3 R6, PT, PT, R7.reuse, 0x20, RZ ;  /* 0x0000002007067810 */ /* 0x040fe40007ffe0ff */
[----:B------:R-:W-:Y:S02]  /*0e50*/  ISETP.NE.AND P2, PT, R7, RZ, PT ;  /* 0x000000ff0700720c */ /* 0x000fe40003f45270 */
[----:B------:R-:W-:Y:S01]  /*0e60*/  LOP3.LUT R5, R3, 0x7fffff, RZ, 0xc0, !PT ;  /* 0x007fffff03057812 */ /* 0x000fe200078ec0ff */
[CCC-:B------:R-:W-:Y:S01]  /*0e70*/  FFMA.RP R3, R11.reuse, R9.reuse, R4.reuse ;  /* 0x000000090b037223 */ /* 0x1c0fe20000008004 */
[----:B------:R-:W-:Y:S01]  /*0e80*/  FFMA.RM R4, R11, R9, R4 ;  /* 0x000000090b047223 */ /* 0x000fe20000004004 */
[----:B------:R-:W-:Y:S01]  /*0e90*/  ISETP.NE.AND P1, PT, R7, RZ, PT ;  /* 0x000000ff0700720c */ /* 0x000fe20003f25270 */
[----:B------:R-:W-:Y:S01]  /*0ea0*/  IMAD.MOV R7, RZ, RZ, -R7 ;  /* 0x000000ffff077224 */ /* 0x000fe200078e0a07 */
[----:B------:R-:W-:-:S02]  /*0eb0*/  LOP3.LUT R5, R5, 0x800000, RZ, 0xfc, !PT ;  /* 0x0080000005057812 */ /* 0x000fc400078efcff */
[----:B------:R-:W-:Y:S02]  /*0ec0*/  FSETP.NEU.FTZ.AND P0, PT, R3, R4, PT ;  /* 0x000000040300720b */ /* 0x000fe40003f1d000 */
[----:B------:R-:W-:Y:S02]  /*0ed0*/  SHF.L.U32 R6, R5, R6, RZ ;  /* 0x0000000605067219 */ /* 0x000fe400000006ff */
[----:B------:R-:W-:Y:S02]  /*0ee0*/  SEL R4, R7, RZ, P2 ;  /* 0x000000ff07047207 */ /* 0x000fe40001000000 */
[----:B------:R-:W-:Y:S02]  /*0ef0*/  ISETP.NE.AND P1, PT, R6, RZ, P1 ;  /* 0x000000ff0600720c */ /* 0x000fe40000f25270 */
[----:B------:R-:W-:Y:S02]  /*0f00*/  SHF.R.U32.HI R4, RZ, R4, R5 ;  /* 0x00000004ff047219 */ /* 0x000fe40000011605 */
[----:B------:R-:W-:-:S02]  /*0f10*/  PLOP3.LUT P0, PT, P0, P1, PT, 0xf8, 0x8f ;  /* 0x00000000008f781c */ /* 0x000fc40000703f70 */
[----:B------:R-:W-:Y:S02]  /*0f20*/  SHF.R.U32.HI R6, RZ, 0x1, R4 ;  /* 0x00000001ff067819 */ /* 0x000fe40000011604 */
[----:B------:R-:W-:-:S04]  /*0f30*/  SEL R3, RZ, 0x1, !P0 ;  /* 0x00000001ff037807 */ /* 0x000fc80004000000 */
[----:B------:R-:W-:-:S04]  /*0f40*/  LOP3.LUT R3, R3, 0x1, R6, 0xf8, !PT ;  /* 0x0000000103037812 */ /* 0x000fc800078ef806 */
[----:B------:R-:W-:-:S04]  /*0f50*/  LOP3.LUT R3, R3, R4, RZ, 0xc0, !PT ;  /* 0x0000000403037212 */ /* 0x000fc800078ec0ff */
[----:B------:R-:W-:-:S04]  /*0f60*/  IADD3 R3, PT, PT, R6, R3, RZ ;  /* 0x0000000306037210 */ /* 0x000fc80007ffe0ff */
[----:B------:R-:W-:Y:S01]  /*0f70*/  LOP3.LUT R0, R3, R0, RZ, 0xfc, !PT ;  /* 0x0000000003007212 */ /* 0x000fe200078efcff */
[----:B------:R-:W-:Y:S06]  /*0f80*/  BRA `(.L_x_20) ;  /* 0x0000000000107947 */ /* 0x000fec0003800000 */
.L_x_19:
[----:B------:R-:W-:-:S04]  /*0f90*/  LOP3.LUT R0, R0, 0x80000000, RZ, 0xc0, !PT ;  /* 0x8000000000007812 */ /* 0x000fc800078ec0ff */
[----:B------:R-:W-:Y:S01]  /*0fa0*/  LOP3.LUT R0, R0, 0x7f800000, RZ, 0xfc, !PT ;  /* 0x7f80000000007812 */ /* 0x000fe200078efcff */
[----:B------:R-:W-:Y:S06]  /*0fb0*/  BRA `(.L_x_20) ;  /* 0x0000000000047947 */ /* 0x000fec0003800000 */
.L_x_18:
[----:B------:R-:W-:-:S07]  /*0fc0*/  IMAD R0, R5, 0x800000, R0 ;  /* 0x0080000005007824 */ /* 0x000fce00078e0200 */
.L_x_20:
[----:B------:R-:W-:Y:S05]  /*0fd0*/  BSYNC.RECONVERGENT B2 ;  /* 0x0000000000027941 */ /* 0x000fea0003800200 */
.L_x_17:
[----:B------:R-:W-:Y:S05]  /*0fe0*/  BRA `(.L_x_21) ;  /* 0x0000000000207947 */ /* 0x000fea0003800000 */
.L_x_16:
[----:B------:R-:W-:-:S04]  /*0ff0*/  LOP3.LUT R0, R5, 0x80000000, R4, 0x48, !PT ;  /* 0x8000000005007812 */ /* 0x000fc800078e4804 */
[----:B------:R-:W-:Y:S01]  /*1000*/  LOP3.LUT R0, R0, 0x7f800000, RZ, 0xfc, !PT ;  /* 0x7f80000000007812 */ /* 0x000fe200078efcff */
[----:B------:R-:W-:Y:S06]  /*1010*/  BRA `(.L_x_21) ;  /* 0x0000000000147947 */ /* 0x000fec0003800000 */
.L_x_15:
[----:B------:R-:W-:Y:S01]  /*1020*/  LOP3.LUT R0, R5, 0x80000000, R4, 0x48, !PT ;  /* 0x8000000005007812 */ /* 0x000fe200078e4804 */
[----:B------:R-:W-:Y:S06]  /*1030*/  BRA `(.L_x_21) ;  /* 0x00000000000c7947 */ /* 0x000fec0003800000 */
.L_x_14:
[----:B------:R-:W0:Y:S01]  /*1040*/  MUFU.RSQ R0, -QNAN ;  /* 0xffc0000000007908 */ /* 0x000e220000001400 */
[----:B------:R-:W-:Y:S05]  /*1050*/  BRA `(.L_x_21) ;  /* 0x0000000000047947 */ /* 0x000fea0003800000 */
.L_x_13:
[----:B------:R-:W-:-:S07]  /*1060*/  FADD.FTZ R0, R0, R3 ;  /* 0x0000000300007221 */ /* 0x000fce0000010000 */
.L_x_21:
[----:B------:R-:W-:Y:S05]  /*1070*/  BSYNC.RECONVERGENT B1 ;  /* 0x0000000000017941 */ /* 0x000fea0003800200 */
.L_x_11:
[----:B------:R-:W-:-:S04]  /*1080*/  HFMA2 R3, -RZ, RZ, 0, 0 ;  /* 0x00000000ff037431 */ /* 0x000fc800000001ff */
[----:B0-----:R-:W-:Y:S05]  /*1090*/  RET.REL.NODEC R2 `(_Z6Conv2DPfS_S_iii) ;  /* 0xffffffec02d87950 */ /* 0x001fea0003c3ffff */
.L_x_22:
        /* <DEDUP_REMOVED lines=14> */
.L_x_23:


//--------------------- .nv.shared.reserved.0     --------------------------
	.section	.nv.shared.reserved.0,"aw",@nobits
	.weak		__nv_reservedSMEM_offset_0_alias
	.size		__nv_reservedSMEM_offset_0_alias, 0, 64
	.other		__nv_reservedSMEM_offset_0_alias,@"STO_CUDA_RESERVED_SHARED STV_DEFAULT"
__nv_reservedSMEM_offset_0_alias:
	.zero		0
	.zero		64


//--------------------- .nv.constant0._Z5DenseiPfS_iii --------------------------
	.section	.nv.constant0._Z5DenseiPfS_iii,"a",@progbits
	.sectionflags	@""
	.align	4
.nv.constant0._Z5DenseiPfS_iii:
	.zero		932


//--------------------- .nv.constant0._Z14AveragePoolingPfS_ii --------------------------
	.section	.nv.constant0._Z14AveragePoolingPfS_ii,"a",@progbits
	.sectionflags	@""
	.align	4
.nv.constant0._Z14AveragePoolingPfS_ii:
	.zero		920


//--------------------- .nv.constant0._Z7PaddingPfS_ii --------------------------
	.section	.nv.constant0._Z7PaddingPfS_ii,"a",@progbits
	.sectionflags	@""
	.align	4
.nv.constant0._Z7PaddingPfS_ii:
	.zero		920


//--------------------- .nv.constant0._Z6Conv2DPfS_S_iii --------------------------
	.section	.nv.constant0._Z6Conv2DPfS_S_iii,"a",@progbits
	.sectionflags	@""
	.align	4
.nv.constant0._Z6Conv2DPfS_S_iii:
	.zero		932


//--------------------- SYMBOLS --------------------------

	.type		.nv.reservedSmem.offset0,@object
	.size		.nv.reservedSmem.offset0,0x4
